//
// Generated by NVIDIA NVVM Compiler
//
// Compiler Build ID: CL-36424714
// Cuda compilation tools, release 13.0, V13.0.88
// Based on NVVM 20.0.0
//

.version 9.0
.target sm_100
.address_size 64

	// .globl	_Z11d_time_stepPfS_S_
.const .align 8 .u64 d_N;
.const .align 8 .u64 d_M;
.const .align 8 .u64 d_max_iteration;
.const .align 8 .u64 d_snapshot_freq;
.const .align 4 .f32 d_c;
.const .align 4 .f32 d_dx;
.const .align 4 .f32 d_dy;
.const .align 4 .f32 d_dt;
.global .align 8 .b8 d_timesteps[24];

.visible .entry _Z11d_time_stepPfS_S_(
	.param .u64 .ptr .align 1 _Z11d_time_stepPfS_S__param_0,
	.param .u64 .ptr .align 1 _Z11d_time_stepPfS_S__param_1,
	.param .u64 .ptr .align 1 _Z11d_time_stepPfS_S__param_2
)
{
	.reg .pred 	%p<5>;
	.reg .b32 	%r<13>;
	.reg .b32 	%f<24>;
	.reg .b64 	%rd<55>;
	.reg .b64 	%fd<9>;

	ld.param.u64 	%rd6, [_Z11d_time_stepPfS_S__param_0];
	ld.param.u64 	%rd8, [_Z11d_time_stepPfS_S__param_1];
	ld.param.u64 	%rd7, [_Z11d_time_stepPfS_S__param_2];
	cvta.to.global.u64 	%rd1, %rd8;
	mov.u32 	%r3, %ctaid.x;
	mov.u32 	%r4, %ctaid.y;
	mov.u32 	%r5, %ntid.x;
	mov.u32 	%r6, %ntid.y;
	mov.u32 	%r7, %tid.x;
	mov.u32 	%r8, %tid.y;
	mad.lo.s32 	%r1, %r3, %r5, %r7;
	mad.lo.s32 	%r2, %r4, %r6, %r8;
	barrier.sync 	0;
	setp.ne.s32 	%p1, %r2, 0;
	ld.const.u64 	%rd2, [d_N];
	@%p1 bra 	$L__BB0_2;
	add.s32 	%r9, %r1, 1;
	cvt.s64.s32 	%rd9, %r9;
	add.s64 	%rd10, %rd2, 2;
	mul.lo.s64 	%rd11, %rd10, %rd9;
	shl.b64 	%rd12, %rd11, 2;
	add.s64 	%rd13, %rd1, %rd12;
	ld.global.f32 	%f1, [%rd13+8];
	st.global.f32 	[%rd13], %f1;
$L__BB0_2:
	cvt.u64.u32 	%rd3, %r2;
	add.s64 	%rd14, %rd2, -1;
	setp.ne.s64 	%p2, %rd14, %rd3;
	@%p2 bra 	$L__BB0_4;
	add.s32 	%r10, %r1, 1;
	cvt.s64.s32 	%rd15, %r10;
	add.s64 	%rd16, %rd2, 2;
	mul.lo.s64 	%rd17, %rd16, %rd15;
	add.s64 	%rd18, %rd17, %rd3;
	shl.b64 	%rd19, %rd18, 2;
	add.s64 	%rd20, %rd1, %rd19;
	ld.global.f32 	%f2, [%rd20];
	add.s64 	%rd21, %rd2, %rd17;
	shl.b64 	%rd22, %rd21, 2;
	add.s64 	%rd23, %rd1, %rd22;
	st.global.f32 	[%rd23+4], %f2;
$L__BB0_4:
	setp.ne.s32 	%p3, %r1, 0;
	@%p3 bra 	$L__BB0_6;
	shl.b64 	%rd24, %rd2, 1;
	add.s64 	%rd25, %rd24, %rd3;
	shl.b64 	%rd26, %rd25, 2;
	add.s64 	%rd27, %rd26, %rd1;
	ld.global.f32 	%f3, [%rd27+20];
	shl.b64 	%rd28, %rd3, 2;
	add.s64 	%rd29, %rd1, %rd28;
	st.global.f32 	[%rd29+4], %f3;
$L__BB0_6:
	cvt.s64.s32 	%rd4, %r1;
	ld.const.u64 	%rd5, [d_M];
	add.s64 	%rd30, %rd5, -1;
	setp.ne.s64 	%p4, %rd30, %rd4;
	@%p4 bra 	$L__BB0_8;
	add.s64 	%rd31, %rd2, 2;
	mad.lo.s64 	%rd32, %rd31, %rd4, %rd3;
	shl.b64 	%rd33, %rd32, 2;
	add.s64 	%rd34, %rd1, %rd33;
	ld.global.f32 	%f4, [%rd34+4];
	mad.lo.s64 	%rd35, %rd31, %rd5, %rd31;
	add.s64 	%rd36, %rd35, %rd3;
	shl.b64 	%rd37, %rd36, 2;
	add.s64 	%rd38, %rd1, %rd37;
	st.global.f32 	[%rd38+4], %f4;
$L__BB0_8:
	cvta.to.global.u64 	%rd39, %rd6;
	cvta.to.global.u64 	%rd40, %rd7;
	barrier.sync 	0;
	add.s32 	%r11, %r1, 1;
	cvt.s64.s32 	%rd41, %r11;
	add.s64 	%rd42, %rd2, 2;
	mad.lo.s64 	%rd43, %rd42, %rd41, %rd3;
	shl.b64 	%rd44, %rd43, 2;
	add.s64 	%rd45, %rd39, %rd44;
	ld.global.f32 	%f5, [%rd45+4];
	cvt.f64.f32 	%fd1, %f5;
	add.s64 	%rd46, %rd1, %rd44;
	ld.global.f32 	%f6, [%rd46+4];
	cvt.f64.f32 	%fd2, %f6;
	add.f64 	%fd3, %fd2, %fd2;
	sub.f64 	%fd4, %fd3, %fd1;
	ld.const.f32 	%f7, [d_dt];
	mul.f32 	%f8, %f7, %f7;
	ld.const.f32 	%f9, [d_c];
	mul.f32 	%f10, %f8, %f9;
	mul.f32 	%f11, %f9, %f10;
	ld.const.f32 	%f12, [d_dx];
	ld.const.f32 	%f13, [d_dy];
	mul.f32 	%f14, %f12, %f13;
	div.rn.f32 	%f15, %f11, %f14;
	cvt.f64.f32 	%fd5, %f15;
	mad.lo.s64 	%rd47, %rd42, %rd4, %rd3;
	shl.b64 	%rd48, %rd47, 2;
	add.s64 	%rd49, %rd1, %rd48;
	ld.global.f32 	%f16, [%rd49+4];
	add.s32 	%r12, %r1, 2;
	cvt.s64.s32 	%rd50, %r12;
	mad.lo.s64 	%rd51, %rd42, %rd50, %rd3;
	shl.b64 	%rd52, %rd51, 2;
	add.s64 	%rd53, %rd1, %rd52;
	ld.global.f32 	%f17, [%rd53+4];
	add.f32 	%f18, %f16, %f17;
	ld.global.f32 	%f19, [%rd46];
	add.f32 	%f20, %f18, %f19;
	ld.global.f32 	%f21, [%rd46+8];
	add.f32 	%f22, %f20, %f21;
	cvt.f64.f32 	%fd6, %f22;
	fma.rn.f64 	%fd7, %fd2, 0dC010000000000000, %fd6;
	fma.rn.f64 	%fd8, %fd7, %fd5, %fd4;
	cvt.rn.f32.f64 	%f23, %fd8;
	add.s64 	%rd54, %rd40, %rd44;
	st.global.f32 	[%rd54+4], %f23;
	barrier.sync 	0;
	ret;

}
	// .globl	_Z16d_init_timestepsPfS_
.visible .entry _Z16d_init_timestepsPfS_(
	.param .u64 .ptr .align 1 _Z16d_init_timestepsPfS__param_0,
	.param .u64 .ptr .align 1 _Z16d_init_timestepsPfS__param_1
)
{
	.reg .pred 	%p<4>;
	.reg .b32 	%r<25>;
	.reg .b32 	%f<7>;
	.reg .b64 	%rd<14>;
	.reg .b64 	%fd<44>;

	ld.param.u64 	%rd2, [_Z16d_init_timestepsPfS__param_0];
	ld.param.u64 	%rd3, [_Z16d_init_timestepsPfS__param_1];
	mov.u32 	%r6, %ctaid.x;
	mov.u32 	%r7, %ctaid.y;
	mov.u32 	%r8, %ntid.x;
	mov.u32 	%r9, %ntid.y;
	mov.u32 	%r10, %tid.x;
	mov.u32 	%r11, %tid.y;
	mad.lo.s32 	%r1, %r6, %r8, %r10;
	mad.lo.s32 	%r2, %r7, %r9, %r11;
	cvt.rn.f64.s32 	%fd6, %r1;
	ld.const.u64 	%rd4, [d_M];
	cvt.rn.f64.s64 	%fd7, %rd4;
	mul.f64 	%fd8, %fd7, 0d3FE0000000000000;
	sub.f64 	%fd9, %fd6, %fd8;
	mul.f64 	%fd10, %fd9, %fd9;
	cvt.rn.f32.s64 	%f2, %rd4;
	cvt.f64.f32 	%fd11, %f2;
	div.rn.f64 	%fd12, %fd10, %fd11;
	cvt.rn.f64.u32 	%fd13, %r2;
	ld.const.u64 	%rd1, [d_N];
	cvt.rn.f64.s64 	%fd14, %rd1;
	mul.f64 	%fd15, %fd14, 0d3FE0000000000000;
	sub.f64 	%fd16, %fd13, %fd15;
	mul.f64 	%fd17, %fd16, %fd16;
	cvt.rn.f32.s64 	%f3, %rd1;
	cvt.f64.f32 	%fd18, %f3;
	div.rn.f64 	%fd19, %fd17, %fd18;
	add.f64 	%fd20, %fd12, %fd19;
	sqrt.rn.f64 	%fd21, %fd20;
	cvt.rn.f32.f64 	%f4, %fd21;
	cvt.f64.f32 	%fd22, %f4;
	mul.f64 	%fd23, %fd22, 0dC010000000000000;
	mul.f64 	%fd1, %fd23, %fd22;
	fma.rn.f64 	%fd24, %fd1, 0d3FF71547652B82FE, 0d4338000000000000;
	{
	.reg .b32 %temp; 
	mov.b64 	{%r3, %temp}, %fd24;
	}
	mov.f64 	%fd25, 0dC338000000000000;
	add.rn.f64 	%fd26, %fd24, %fd25;
	fma.rn.f64 	%fd27, %fd26, 0dBFE62E42FEFA39EF, %fd1;
	fma.rn.f64 	%fd28, %fd26, 0dBC7ABC9E3B39803F, %fd27;
	fma.rn.f64 	%fd29, %fd28, 0d3E5ADE1569CE2BDF, 0d3E928AF3FCA213EA;
	fma.rn.f64 	%fd30, %fd29, %fd28, 0d3EC71DEE62401315;
	fma.rn.f64 	%fd31, %fd30, %fd28, 0d3EFA01997C89EB71;
	fma.rn.f64 	%fd32, %fd31, %fd28, 0d3F2A01A014761F65;
	fma.rn.f64 	%fd33, %fd32, %fd28, 0d3F56C16C1852B7AF;
	fma.rn.f64 	%fd34, %fd33, %fd28, 0d3F81111111122322;
	fma.rn.f64 	%fd35, %fd34, %fd28, 0d3FA55555555502A1;
	fma.rn.f64 	%fd36, %fd35, %fd28, 0d3FC5555555555511;
	fma.rn.f64 	%fd37, %fd36, %fd28, 0d3FE000000000000B;
	fma.rn.f64 	%fd38, %fd37, %fd28, 0d3FF0000000000000;
	fma.rn.f64 	%fd39, %fd38, %fd28, 0d3FF0000000000000;
	{
	.reg .b32 %temp; 
	mov.b64 	{%r4, %temp}, %fd39;
	}
	{
	.reg .b32 %temp; 
	mov.b64 	{%temp, %r5}, %fd39;
	}
	shl.b32 	%r12, %r3, 20;
	add.s32 	%r13, %r12, %r5;
	mov.b64 	%fd43, {%r4, %r13};
	{
	.reg .b32 %temp; 
	mov.b64 	{%temp, %r14}, %fd1;
	}
	mov.b32 	%f5, %r14;
	abs.f32 	%f1, %f5;
	setp.lt.f32 	%p1, %f1, 0f4086232B;
	@%p1 bra 	$L__BB1_3;
	setp.lt.f64 	%p2, %fd1, 0d0000000000000000;
	add.f64 	%fd40, %fd1, 0d7FF0000000000000;
	selp.f64 	%fd43, 0d0000000000000000, %fd40, %p2;
	setp.geu.f32 	%p3, %f1, 0f40874800;
	@%p3 bra 	$L__BB1_3;
	shr.u32 	%r15, %r3, 31;
	add.s32 	%r16, %r3, %r15;
	shr.s32 	%r17, %r16, 1;
	shl.b32 	%r18, %r17, 20;
	add.s32 	%r19, %r5, %r18;
	mov.b64 	%fd41, {%r4, %r19};
	sub.s32 	%r20, %r3, %r17;
	shl.b32 	%r21, %r20, 20;
	add.s32 	%r22, %r21, 1072693248;
	mov.b32 	%r23, 0;
	mov.b64 	%fd42, {%r23, %r22};
	mul.f64 	%fd43, %fd42, %fd41;
$L__BB1_3:
	cvta.to.global.u64 	%rd5, %rd3;
	cvta.to.global.u64 	%rd6, %rd2;
	cvt.rn.f32.f64 	%f6, %fd43;
	add.s32 	%r24, %r1, 1;
	cvt.s64.s32 	%rd7, %r24;
	add.s64 	%rd8, %rd1, 2;
	cvt.u64.u32 	%rd9, %r2;
	mad.lo.s64 	%rd10, %rd8, %rd7, %rd9;
	shl.b64 	%rd11, %rd10, 2;
	add.s64 	%rd12, %rd5, %rd11;
	st.global.f32 	[%rd12+4], %f6;
	add.s64 	%rd13, %rd6, %rd11;
	st.global.f32 	[%rd13+4], %f6;
	ret;

}


// ===== COMPILED SASS (sm_100) =====

	.target	sm_100

	.elftype	@"ET_EXEC"


//--------------------- .note.nv.tkinfo           --------------------------
	.section	.note.nv.tkinfo,"",@"SHT_NOTE"
	.sectionflags	@"SHF_NOTE_NV_TKINFO"
	.tkinfo
        /*0018*/ 	.word	0x00000002
        /*0030*/ 	.string	""
        /*0030*/ 	.string	"ptxas"
        /*0030*/ 	.string	"Cuda compilation tools, release 13.0, V13.0.88"
        /*0030*/ 	.string	"Build cuda_13.0.r13.0/compiler.36424714_0"
        /*0030*/ 	.string	"-arch sm_100 -m 64 "



//--------------------- .note.nv.cuinfo           --------------------------
	.section	.note.nv.cuinfo,"",@"SHT_NOTE"
	.sectionflags	@"SHF_NOTE_NV_CUINFO"
        /*0018*/ 	.short	0x0002
        /*001a*/ 	.short	0x0064
        /*001c*/ 	.short	0x0082
	.zero		2


//--------------------- .nv.info                  --------------------------
	.section	.nv.info,"",@"SHT_CUDA_INFO"
	.align	4


	//----- nvinfo : EIATTR_REGCOUNT
	.align		4
        /*0000*/ 	.byte	0x04, 0x2f
        /*0002*/ 	.short	(.L_10 - .L_9)
	.align		4
.L_9:
        /*0004*/ 	.word	index@(_Z11d_time_stepPfS_S_)
        /*0008*/ 	.word	0x0000001c


	//----- nvinfo : EIATTR_FRAME_SIZE
	.align		4
.L_10:
        /*000c*/ 	.byte	0x04, 0x11
        /*000e*/ 	.short	(.L_12 - .L_11)
	.align		4
.L_11:
        /*0010*/ 	.word	index@($__internal_2_$__cuda_sm3x_div_rn_noftz_f32_slowpath)
        /*0014*/ 	.word	0x00000000


	//----- nvinfo : EIATTR_FRAME_SIZE
	.align		4
.L_12:
        /*0018*/ 	.byte	0x04, 0x11
        /*001a*/ 	.short	(.L_14 - .L_13)
	.align		4
.L_13:
        /*001c*/ 	.word	index@(_Z11d_time_stepPfS_S_)
        /*0020*/ 	.word	0x00000000


	//----- nvinfo : EIATTR_REGCOUNT
	.align		4
.L_14:
        /*0024*/ 	.byte	0x04, 0x2f
        /*0026*/ 	.short	(.L_16 - .L_15)
	.align		4
.L_15:
        /*0028*/ 	.word	index@(_Z16d_init_timestepsPfS_)
        /*002c*/ 	.word	0x0000001d


	//----- nvinfo : EIATTR_FRAME_SIZE
	.align		4
.L_16:
        /*0030*/ 	.byte	0x04, 0x11
        /*0032*/ 	.short	(.L_18 - .L_17)
	.align		4
.L_17:
        /*0034*/ 	.word	index@($__internal_1_$__cuda_sm20_dsqrt_rn_f64_mediumpath_v1)
        /*0038*/ 	.word	0x00000000


	//----- nvinfo : EIATTR_FRAME_SIZE
	.align		4
.L_18:
        /*003c*/ 	.byte	0x04, 0x11
        /*003e*/ 	.short	(.L_20 - .L_19)
	.align		4
.L_19:
        /*0040*/ 	.word	index@($__internal_0_$__cuda_sm20_div_rn_f64_full)
        /*0044*/ 	.word	0x00000000


	//----- nvinfo : EIATTR_FRAME_SIZE
	.align		4
.L_20:
        /*0048*/ 	.byte	0x04, 0x11
        /*004a*/ 	.short	(.L_22 - .L_21)
	.align		4
.L_21:
        /*004c*/ 	.word	index@(_Z16d_init_timestepsPfS_)
        /*0050*/ 	.word	0x00000000


	//----- nvinfo : EIATTR_MIN_STACK_SIZE
	.align		4
.L_22:
        /*0054*/ 	.byte	0x04, 0x12
        /*0056*/ 	.short	(.L_24 - .L_23)
	.align		4
.L_23:
        /*0058*/ 	.word	index@(_Z16d_init_timestepsPfS_)
        /*005c*/ 	.word	0x00000000


	//----- nvinfo : EIATTR_MIN_STACK_SIZE
	.align		4
.L_24:
        /*0060*/ 	.byte	0x04, 0x12
        /*0062*/ 	.short	(.L_26 - .L_25)
	.align		4
.L_25:
        /*0064*/ 	.word	index@(_Z11d_time_stepPfS_S_)
        /*0068*/ 	.word	0x00000000
.L_26:


//--------------------- .nv.compat                --------------------------
	.section	.nv.compat,"",@"SHT_CUDA_COMPAT_INFO"
	.align	4
        /*0000*/ 	.byte	0x02, 0x09, 0x00, 0x00, 0x02, 0x02, 0x01, 0x00, 0x02, 0x05, 0x05, 0x00, 0x03, 0x07, 0x01, 0x01
        /*0010*/ 	.byte	0x02, 0x03, 0x00, 0x00, 0x02, 0x06, 0x01, 0x00, 0x04, 0x0b, 0x08, 0x00, 0x01, 0x00, 0x00, 0x00
        /*0020*/ 	.byte	0x00, 0x00, 0x00, 0x00


//--------------------- .nv.info._Z16d_init_timestepsPfS_ --------------------------
	.section	.nv.info._Z16d_init_timestepsPfS_,"",@"SHT_CUDA_INFO"
	.sectionflags	@""
	.align	4


	//----- nvinfo : EIATTR_CUDA_API_VERSION
	.align		4
        /*0000*/ 	.byte	0x04, 0x37
        /*0002*/ 	.short	(.L_28 - .L_27)
.L_27:
        /*0004*/ 	.word	0x00000082


	//----- nvinfo : EIATTR_KPARAM_INFO
	.align		4
.L_28:
        /*0008*/ 	.byte	0x04, 0x17
        /*000a*/ 	.short	(.L_30 - .L_29)
.L_29:
        /*000c*/ 	.word	0x00000000
        /*0010*/ 	.short	0x0001
        /*0012*/ 	.short	0x0008
        /*0014*/ 	.byte	0x00, 0xf5, 0x21, 0x00


	//----- nvinfo : EIATTR_KPARAM_INFO
	.align		4
.L_30:
        /*0018*/ 	.byte	0x04, 0x17
        /*001a*/ 	.short	(.L_32 - .L_31)
.L_31:
        /*001c*/ 	.word	0x00000000
        /*0020*/ 	.short	0x0000
        /*0022*/ 	.short	0x0000
        /*0024*/ 	.byte	0x00, 0xf5, 0x21, 0x00


	//----- nvinfo : EIATTR_SPARSE_MMA_MASK
	.align		4
.L_32:
        /*0028*/ 	.byte	0x03, 0x50
        /*002a*/ 	.short	0x0000


	//----- nvinfo : EIATTR_MAXREG_COUNT
	.align		4
        /*002c*/ 	.byte	0x03, 0x1b
        /*002e*/ 	.short	0x00ff


	//----- nvinfo : EIATTR_MERCURY_ISA_VERSION
	.align		4
        /*0030*/ 	.byte	0x03, 0x5f
        /*0032*/ 	.short	0x0101


	//----- nvinfo : EIATTR_VRC_CTA_INIT_COUNT
	.align		4
        /*0034*/ 	.byte	0x02, 0x4a
	.zero		1
	.zero		1


	//----- nvinfo : EIATTR_EXIT_INSTR_OFFSETS
	.align		4
        /*0038*/ 	.byte	0x04, 0x1c
        /*003a*/ 	.short	(.L_34 - .L_33)


	//   ....[0]....
.L_33:
        /*003c*/ 	.word	0x00000ae0


	//----- nvinfo : EIATTR_CRS_STACK_SIZE
	.align		4
.L_34:
        /*0040*/ 	.byte	0x04, 0x1e
        /*0042*/ 	.short	(.L_36 - .L_35)
.L_35:
        /*0044*/ 	.word	0x00000000


	//----- nvinfo : EIATTR_CBANK_PARAM_SIZE
	.align		4
.L_36:
        /*0048*/ 	.byte	0x03, 0x19
        /*004a*/ 	.short	0x0010


	//----- nvinfo : EIATTR_PARAM_CBANK
	.align		4
        /*004c*/ 	.byte	0x04, 0x0a
        /*004e*/ 	.short	(.L_38 - .L_37)
	.align		4
.L_37:
        /*0050*/ 	.word	index@(.nv.constant0._Z16d_init_timestepsPfS_)
        /*0054*/ 	.short	0x0380
        /*0056*/ 	.short	0x0010


	//----- nvinfo : EIATTR_SW_WAR
	.align		4
.L_38:
        /*0058*/ 	.byte	0x04, 0x36
        /*005a*/ 	.short	(.L_40 - .L_39)
.L_39:
        /*005c*/ 	.word	0x00000008
.L_40:


//--------------------- .nv.info._Z11d_time_stepPfS_S_ --------------------------
	.section	.nv.info._Z11d_time_stepPfS_S_,"",@"SHT_CUDA_INFO"
	.sectionflags	@""
	.align	4


	//----- nvinfo : EIATTR_CUDA_API_VERSION
	.align		4
        /*0000*/ 	.byte	0x04, 0x37
        /*0002*/ 	.short	(.L_42 - .L_41)
.L_41:
        /*0004*/ 	.word	0x00000082


	//----- nvinfo : EIATTR_KPARAM_INFO
	.align		4
.L_42:
        /*0008*/ 	.byte	0x04, 0x17
        /*000a*/ 	.short	(.L_44 - .L_43)
.L_43:
        /*000c*/ 	.word	0x00000000
        /*0010*/ 	.short	0x0002
        /*0012*/ 	.short	0x0010
        /*0014*/ 	.byte	0x00, 0xf5, 0x21, 0x00


	//----- nvinfo : EIATTR_KPARAM_INFO
	.align		4
.L_44:
        /*0018*/ 	.byte	0x04, 0x17
        /*001a*/ 	.short	(.L_46 - .L_45)
.L_45:
        /*001c*/ 	.word	0x00000000
        /*0020*/ 	.short	0x0001
        /*0022*/ 	.short	0x0008
        /*0024*/ 	.byte	0x00, 0xf5, 0x21, 0x00


	//----- nvinfo : EIATTR_KPARAM_INFO
	.align		4
.L_46:
        /*0028*/ 	.byte	0x04, 0x17
        /*002a*/ 	.short	(.L_48 - .L_47)
.L_47:
        /*002c*/ 	.word	0x00000000
        /*0030*/ 	.short	0x0000
        /*0032*/ 	.short	0x0000
        /*0034*/ 	.byte	0x00, 0xf5, 0x21, 0x00


	//----- nvinfo : EIATTR_SPARSE_MMA_MASK
	.align		4
.L_48:
        /*0038*/ 	.byte	0x03, 0x50
        /*003a*/ 	.short	0x0000


	//----- nvinfo : EIATTR_MAXREG_COUNT
	.align		4
        /*003c*/ 	.byte	0x03, 0x1b
        /*003e*/ 	.short	0x00ff


	//----- nvinfo : EIATTR_NUM_BARRIERS
	.align		4
        /*0040*/ 	.byte	0x02, 0x4c
        /*0042*/ 	.byte	0x01
	.zero		1


	//----- nvinfo : EIATTR_MERCURY_ISA_VERSION
	.align		4
        /*0044*/ 	.byte	0x03, 0x5f
        /*0046*/ 	.short	0x0101


	//----- nvinfo : EIATTR_COOP_GROUP_MASK_REGIDS
	.align		4
        /*0048*/ 	.byte	0x04, 0x29
        /*004a*/ 	.short	(.L_50 - .L_49)


	//   ....[0]....
.L_49:
        /*004c*/ 	.word	0xffffffff


	//   ....[1]....
        /*0050*/ 	.word	0xffffffff


	//   ....[2]....
        /*0054*/ 	.word	0xffffffff


	//----- nvinfo : EIATTR_COOP_GROUP_INSTR_OFFSETS
	.align		4
.L_50:
        /*0058*/ 	.byte	0x04, 0x28
        /*005a*/ 	.short	(.L_52 - .L_51)


	//   ....[0]....
.L_51:
        /*005c*/ 	.word	0x00000060


	//   ....[1]....
        /*0060*/ 	.word	0x000006c0


	//   ....[2]....
        /*0064*/ 	.word	0x00000a60


	//----- nvinfo : EIATTR_VRC_CTA_INIT_COUNT
	.align		4
.L_52:
        /*0068*/ 	.byte	0x02, 0x4a
	.zero		1
	.zero		1


	//----- nvinfo : EIATTR_EXIT_INSTR_OFFSETS
	.align		4
        /*006c*/ 	.byte	0x04, 0x1c
        /*006e*/ 	.short	(.L_54 - .L_53)


	//   ....[0]....
.L_53:
        /*0070*/ 	.word	0x00000a70


	//----- nvinfo : EIATTR_CRS_STACK_SIZE
	.align		4
.L_54:
        /*0074*/ 	.byte	0x04, 0x1e
        /*0076*/ 	.short	(.L_56 - .L_55)
.L_55:
        /*0078*/ 	.word	0x00000000


	//----- nvinfo : EIATTR_CBANK_PARAM_SIZE
	.align		4
.L_56:
        /*007c*/ 	.byte	0x03, 0x19
        /*007e*/ 	.short	0x0018


	//----- nvinfo : EIATTR_PARAM_CBANK
	.align		4
        /*0080*/ 	.byte	0x04, 0x0a
        /*0082*/ 	.short	(.L_58 - .L_57)
	.align		4
.L_57:
        /*0084*/ 	.word	index@(.nv.constant0._Z11d_time_stepPfS_S_)
        /*0088*/ 	.short	0x0380
        /*008a*/ 	.short	0x0018


	//----- nvinfo : EIATTR_SW_WAR
	.align		4
.L_58:
        /*008c*/ 	.byte	0x04, 0x36
        /*008e*/ 	.short	(.L_60 - .L_59)
.L_59:
        /*0090*/ 	.word	0x00000008
.L_60:


//--------------------- .nv.callgraph             --------------------------
	.section	.nv.callgraph,"",@"SHT_CUDA_CALLGRAPH"
	.align	4
	.sectionentsize	8
	.align		4
        /*0000*/ 	.word	0x00000000
	.align		4
        /*0004*/ 	.word	0xffffffff
	.align		4
        /*0008*/ 	.word	0x00000000
	.align		4
        /*000c*/ 	.word	0xfffffffe
	.align		4
        /*0010*/ 	.word	0x00000000
	.align		4
        /*0014*/ 	.word	0xfffffffd
	.align		4
        /*0018*/ 	.word	0x00000000
	.align		4
        /*001c*/ 	.word	0xfffffffc


//--------------------- .nv.constant3             --------------------------
	.section	.nv.constant3,"a",@progbits
	.align	8
.nv.constant3:
	.type		d_N,@object
	.size		d_N,(d_M - d_N)
d_N:
	.zero		8
	.type		d_M,@object
	.size		d_M,(d_max_iteration - d_M)
d_M:
	.zero		8
	.type		d_max_iteration,@object
	.size		d_max_iteration,(d_snapshot_freq - d_max_iteration)
d_max_iteration:
	.zero		8
	.type		d_snapshot_freq,@object
	.size		d_snapshot_freq,(d_c - d_snapshot_freq)
d_snapshot_freq:
	.zero		8
	.type		d_c,@object
	.size		d_c,(d_dx - d_c)
d_c:
	.zero		4
	.type		d_dx,@object
	.size		d_dx,(d_dy - d_dx)
d_dx:
	.zero		4
	.type		d_dy,@object
	.size		d_dy,(d_dt - d_dy)
d_dy:
	.zero		4
	.type		d_dt,@object
	.size		d_dt,(.L_7 - d_dt)
d_dt:
	.zero		4
.L_7:


//--------------------- .nv.constant4             --------------------------
	.section	.nv.constant4,"a",@progbits
	.align	8
	.align		8
.nv.constant4:
        /*0000*/ 	.dword	d_timesteps


//--------------------- .text._Z16d_init_timestepsPfS_ --------------------------
	.section	.text._Z16d_init_timestepsPfS_,"ax",@progbits
	.align	128
        .global         _Z16d_init_timestepsPfS_
        .type           _Z16d_init_timestepsPfS_,@function
        .size           _Z16d_init_timestepsPfS_,(.L_x_33 - _Z16d_init_timestepsPfS_)
        .other          _Z16d_init_timestepsPfS_,@"STO_CUDA_ENTRY STV_DEFAULT"
_Z16d_init_timestepsPfS_:
.text._Z16d_init_timestepsPfS_:
[----:B------:R-:W-:Y:S01]  /*0000*/  LDC R1, c[0x0][0x37c] ;  /* 0x0000df00ff017b82 */ /* 0x000fe20000000800 */
[----:B------:R-:W0:Y:S01]  /*0010*/  LDCU.64 UR6, c[0x3][0x8] ;  /* 0x00c00100ff0677ac */ /* 0x000e220008000a00 */
[----:B------:R-:W1:Y:S06]  /*0020*/  S2R R3, SR_TID.X ;  /* 0x0000000000037919 */ /* 0x000e6c0000002100 */
[----:B------:R-:W1:Y:S01]  /*0030*/  S2UR UR4, SR_CTAID.X ;  /* 0x00000000000479c3 */ /* 0x000e620000002500 */
[----:B------:R-:W-:Y:S01]  /*0040*/  IMAD.MOV.U32 R8, RZ, RZ, 0x1 ;  /* 0x00000001ff087424 */ /* 0x000fe200078e00ff */
[----:B------:R-:W-:Y:S01]  /*0050*/  BSSY.RECONVERGENT B0, `(.L_x_0) ;  /* 0x0000021000007945 */ /* 0x000fe20003800200 */
[----:B------:R-:W2:Y:S05]  /*0060*/  S2R R13, SR_TID.Y ;  /* 0x00000000000d7919 */ /* 0x000eaa0000002200 */
[----:B------:R-:W1:Y:S01]  /*0070*/  LDC R0, c[0x0][0x360] ;  /* 0x0000d800ff007b82 */ /* 0x000e620000000800 */
[----:B0-----:R-:W0:Y:S07]  /*0080*/  I2F.S64 R4, UR6 ;  /* 0x0000000600047d12 */ /* 0x001e2e0008301400 */
[----:B------:R-:W2:Y:S01]  /*0090*/  LDC R12, c[0x0][0x364] ;  /* 0x0000d900ff0c7b82 */ /* 0x000ea20000000800 */
[----:B------:R-:W-:Y:S08]  /*00a0*/  I2F.F64.S64 R6, UR6 ;  /* 0x0000000600067d12 */ /* 0x000ff00008301c00 */
[----:B0-----:R-:W0:Y:S01]  /*00b0*/  F2F.F64.F32 R4, R4 ;  /* 0x0000000400047310 */ /* 0x001e220000201800 */
[----:B-1----:R-:W-:Y:S01]  /*00c0*/  IMAD R0, R0, UR4, R3 ;  /* 0x0000000400007c24 */ /* 0x002fe2000f8e0203 */
[----:B------:R-:W2:Y:S06]  /*00d0*/  S2UR UR4, SR_CTAID.Y ;  /* 0x00000000000479c3 */ /* 0x000eac0000002600 */
[----:B------:R-:W1:Y:S08]  /*00e0*/  I2F.F64 R2, R0 ;  /* 0x0000000000027312 */ /* 0x000e700000201c00 */
[----:B0-----:R-:W0:Y:S01]  /*00f0*/  MUFU.RCP64H R9, R5 ;  /* 0x0000000500097308 */ /* 0x001e220000001800 */
[----:B-1----:R-:W-:-:S02]  /*0100*/  DFMA R2, R6, -0.5, R2 ;  /* 0xbfe000000602782b */ /* 0x002fc40000000002 */
[----:B0-----:R-:W-:-:S08]  /*0110*/  DFMA R10, -R4, R8, 1 ;  /* 0x3ff00000040a742b */ /* 0x001fd00000000108 */
[----:B------:R-:W-:-:S08]  /*0120*/  DFMA R10, R10, R10, R10 ;  /* 0x0000000a0a0a722b */ /* 0x000fd0000000000a */
[----:B------:R-:W-:Y:S02]  /*0130*/  DFMA R10, R8, R10, R8 ;  /* 0x0000000a080a722b */ /* 0x000fe40000000008 */
[----:B------:R-:W-:-:S06]  /*0140*/  DMUL R8, R2, R2 ;  /* 0x0000000202087228 */ /* 0x000fcc0000000000 */
[----:B------:R-:W-:-:S04]  /*0150*/  DFMA R6, -R4, R10, 1 ;  /* 0x3ff000000406742b */ /* 0x000fc8000000010a */
[----:B------:R-:W-:-:S04]  /*0160*/  FSETP.GEU.AND P1, PT, |R9|, 6.5827683646048100446e-37, PT ;  /* 0x036000000900780b */ /* 0x000fc80003f2e200 */
[----:B------:R-:W-:-:S08]  /*0170*/  DFMA R6, R10, R6, R10 ;  /* 0x000000060a06722b */ /* 0x000fd0000000000a */
[----:B------:R-:W-:-:S08]  /*0180*/  DMUL R2, R8, R6 ;  /* 0x0000000608027228 */ /* 0x000fd00000000000 */
[----:B------:R-:W-:-:S08]  /*0190*/  DFMA R10, -R4, R2, R8 ;  /* 0x00000002040a722b */ /* 0x000fd00000000108 */
[----:B------:R-:W-:-:S10]  /*01a0*/  DFMA R2, R6, R10, R2 ;  /* 0x0000000a0602722b */ /* 0x000fd40000000002 */
[----:B------:R-:W-:-:S05]  /*01b0*/  FFMA R6, RZ, R5, R3 ;  /* 0x00000005ff067223 */ /* 0x000fca0000000003 */
[----:B------:R-:W-:Y:S01]  /*01c0*/  FSETP.GT.AND P0, PT, |R6|, 1.469367938527859385e-39, PT ;  /* 0x001000000600780b */ /* 0x000fe20003f04200 */
[----:B--2---:R-:W-:-:S12]  /*01d0*/  IMAD R6, R12, UR4, R13 ;  /* 0x000000040c067c24 */ /* 0x004fd8000f8e020d */
[----:B------:R-:W-:Y:S05]  /*01e0*/  @P0 BRA P1, `(.L_x_1) ;  /* 0x00000000001c0947 */ /* 0x000fea0000800000 */
[----:B------:R-:W-:Y:S01]  /*01f0*/  IMAD.MOV.U32 R12, RZ, RZ, R8 ;  /* 0x000000ffff0c7224 */ /* 0x000fe200078e0008 */
[----:B------:R-:W-:Y:S01]  /*0200*/  MOV R14, 0x240 ;  /* 0x00000240000e7802 */ /* 0x000fe20000000f00 */
[----:B------:R-:W-:Y:S02]  /*0210*/  IMAD.MOV.U32 R13, RZ, RZ, R9 ;  /* 0x000000ffff0d7224 */ /* 0x000fe400078e0009 */
[----:B------:R-:W-:-:S07]  /*0220*/  IMAD.MOV.U32 R11, RZ, RZ, R5 ;  /* 0x000000ffff0b7224 */ /* 0x000fce00078e0005 */
[----:B------:R-:W-:Y:S05]  /*0230*/  CALL.REL.NOINC `($__internal_0_$__cuda_sm20_div_rn_f64_full) ;  /* 0x00000008002c7944 */ /* 0x000fea0003c00000 */
[----:B------:R-:W-:Y:S02]  /*0240*/  IMAD.MOV.U32 R2, RZ, RZ, R4 ;  /* 0x000000ffff027224 */ /* 0x000fe400078e0004 */
[----:B------:R-:W-:-:S07]  /*0250*/  IMAD.MOV.U32 R3, RZ, RZ, R5 ;  /* 0x000000ffff037224 */ /* 0x000fce00078e0005 */
.L_x_1:
[----:B------:R-:W-:Y:S05]  /*0260*/  BSYNC.RECONVERGENT B0 ;  /* 0x0000000000007941 */ /* 0x000fea0003800200 */
.L_x_0:
[----:B------:R-:W0:Y:S01]  /*0270*/  LDCU.64 UR4, c[0x3][URZ] ;  /* 0x00c00000ff0477ac */ /* 0x000e220008000a00 */
[----:B------:R-:W-:Y:S01]  /*0280*/  IMAD.MOV.U32 R12, RZ, RZ, 0x1 ;  /* 0x00000001ff0c7424 */ /* 0x000fe200078e00ff */
[----:B------:R-:W-:Y:S01]  /*0290*/  I2F.F64.U32 R4, R6 ;  /* 0x0000000600047312 */ /* 0x000fe20000201800 */
[----:B------:R-:W-:Y:S07]  /*02a0*/  BSSY.RECONVERGENT B0, `(.L_x_2) ;  /* 0x0000019000007945 */ /* 0x000fee0003800200 */
[----:B0-----:R-:W0:Y:S08]  /*02b0*/  I2F.S64 R8, UR4 ;  /* 0x0000000400087d12 */ /* 0x001e300008301400 */
[----:B------:R-:W1:Y:S08]  /*02c0*/  I2F.F64.S64 R10, UR4 ;  /* 0x00000004000a7d12 */ /* 0x000e700008301c00 */
[----:B0-----:R-:W0:Y:S01]  /*02d0*/  F2F.F64.F32 R8, R8 ;  /* 0x0000000800087310 */ /* 0x001e220000201800 */
[----:B-1----:R-:W-:-:S07]  /*02e0*/  DFMA R4, R10, -0.5, R4 ;  /* 0xbfe000000a04782b */ /* 0x002fce0000000004 */
[----:B0-----:R-:W0:Y:S01]  /*02f0*/  MUFU.RCP64H R13, R9 ;  /* 0x00000009000d7308 */ /* 0x001e220000001800 */
[----:B------:R-:W-:-:S10]  /*0300*/  DMUL R10, R4, R4 ;  /* 0x00000004040a7228 */ /* 0x000fd40000000000 */
[----:B------:R-:W-:Y:S01]  /*0310*/  FSETP.GEU.AND P1, PT, |R11|, 6.5827683646048100446e-37, PT ;  /* 0x036000000b00780b */ /* 0x000fe20003f2e200 */
[----:B0-----:R-:W-:-:S08]  /*0320*/  DFMA R14, -R8, R12, 1 ;  /* 0x3ff00000080e742b */ /* 0x001fd0000000010c */
[----:B------:R-:W-:-:S08]  /*0330*/  DFMA R14, R14, R14, R14 ;  /* 0x0000000e0e0e722b */ /* 0x000fd0000000000e */
[----:B------:R-:W-:-:S08]  /*0340*/  DFMA R14, R12, R14, R12 ;  /* 0x0000000e0c0e722b */ /* 0x000fd0000000000c */
[----:B------:R-:W-:-:S08]  /*0350*/  DFMA R12, -R8, R14, 1 ;  /* 0x3ff00000080c742b */ /* 0x000fd0000000010e */
[----:B------:R-:W-:-:S08]  /*0360*/  DFMA R12, R14, R12, R14 ;  /* 0x0000000c0e0c722b */ /* 0x000fd0000000000e */
[----:B------:R-:W-:-:S08]  /*0370*/  DMUL R4, R10, R12 ;  /* 0x0000000c0a047228 */ /* 0x000fd00000000000 */
[----:B------:R-:W-:-:S08]  /*0380*/  DFMA R14, -R8, R4, R10 ;  /* 0x00000004080e722b */ /* 0x000fd0000000010a */
[----:B------:R-:W-:-:S10]  /*0390*/  DFMA R4, R12, R14, R4 ;  /* 0x0000000e0c04722b */ /* 0x000fd40000000004 */
[----:B------:R-:W-:-:S05]  /*03a0*/  FFMA R12, RZ, R9, R5 ;  /* 0x00000009ff0c7223 */ /* 0x000fca0000000005 */
[----:B------:R-:W-:-:S13]  /*03b0*/  FSETP.GT.AND P0, PT, |R12|, 1.469367938527859385e-39, PT ;  /* 0x001000000c00780b */ /* 0x000fda0003f04200 */
[----:B------:R-:W-:Y:S05]  /*03c0*/  @P0 BRA P1, `(.L_x_3) ;  /* 0x0000000000180947 */ /* 0x000fea0000800000 */
[----:B------:R-:W-:Y:S01]  /*03d0*/  IMAD.MOV.U32 R13, RZ, RZ, R11 ;  /* 0x000000ffff0d7224 */ /* 0x000fe200078e000b */
[----:B------:R-:W-:Y:S01]  /*03e0*/  MOV R11, R9 ;  /* 0x00000009000b7202 */ /* 0x000fe20000000f00 */
[----:B------:R-:W-:Y:S01]  /*03f0*/  IMAD.MOV.U32 R12, RZ, RZ, R10 ;  /* 0x000000ffff0c7224 */ /* 0x000fe200078e000a */
[----:B------:R-:W-:Y:S01]  /*0400*/  MOV R14, 0x430 ;  /* 0x00000430000e7802 */ /* 0x000fe20000000f00 */
[----:B------:R-:W-:-:S07]  /*0410*/  IMAD.MOV.U32 R4, RZ, RZ, R8 ;  /* 0x000000ffff047224 */ /* 0x000fce00078e0008 */
[----:B------:R-:W-:Y:S05]  /*0420*/  CALL.REL.NOINC `($__internal_0_$__cuda_sm20_div_rn_f64_full) ;  /* 0x0000000400b07944 */ /* 0x000fea0003c00000 */
.L_x_3:
[----:B------:R-:W-:Y:S05]  /*0430*/  BSYNC.RECONVERGENT B0 ;  /* 0x0000000000007941 */ /* 0x000fea0003800200 */
.L_x_2:
[----:B------:R-:W-:Y:S01]  /*0440*/  DADD R8, R4, R2 ;  /* 0x0000000004087229 */ /* 0x000fe20000000002 */
[----:B------:R-:W-:Y:S01]  /*0450*/  IMAD.MOV.U32 R10, RZ, RZ, 0x0 ;  /* 0x00000000ff0a7424 */ /* 0x000fe200078e00ff */
[----:B------:R-:W-:Y:S01]  /*0460*/  BSSY.RECONVERGENT B0, `(.L_x_4) ;  /* 0x0000012000007945 */ /* 0x000fe20003800200 */
[----:B------:R-:W-:-:S03]  /*0470*/  IMAD.MOV.U32 R11, RZ, RZ, 0x3fd80000 ;  /* 0x3fd80000ff0b7424 */ /* 0x000fc600078e00ff */
[----:B------:R-:W0:Y:S04]  /*0480*/  MUFU.RSQ64H R5, R9 ;  /* 0x0000000900057308 */ /* 0x000e280000001c00 */
[----:B------:R-:W-:-:S05]  /*0490*/  VIADD R4, R9, 0xfcb00000 ;  /* 0xfcb0000009047836 */ /* 0x000fca0000000000 */
[----:B------:R-:W-:Y:S01]  /*04a0*/  ISETP.GE.U32.AND P0, PT, R4, 0x7ca00000, PT ;  /* 0x7ca000000400780c */ /* 0x000fe20003f06070 */
[----:B0-----:R-:W-:-:S08]  /*04b0*/  DMUL R2, R4, R4 ;  /* 0x0000000404027228 */ /* 0x001fd00000000000 */
[----:B------:R-:W-:-:S08]  /*04c0*/  DFMA R2, R8, -R2, 1 ;  /* 0x3ff000000802742b */ /* 0x000fd00000000802 */
[----:B------:R-:W-:Y:S02]  /*04d0*/  DFMA R10, R2, R10, 0.5 ;  /* 0x3fe00000020a742b */ /* 0x000fe4000000000a */
[----:B------:R-:W-:-:S08]  /*04e0*/  DMUL R2, R4, R2 ;  /* 0x0000000204027228 */ /* 0x000fd00000000000 */
[----:B------:R-:W-:-:S08]  /*04f0*/  DFMA R14, R10, R2, R4 ;  /* 0x000000020a0e722b */ /* 0x000fd00000000004 */
[----:B------:R-:W-:Y:S02]  /*0500*/  DMUL R16, R8, R14 ;  /* 0x0000000e08107228 */ /* 0x000fe40000000000 */
[----:B------:R-:W-:Y:S02]  /*0510*/  VIADD R13, R15, 0xfff00000 ;  /* 0xfff000000f0d7836 */ /* 0x000fe40000000000 */
[----:B------:R-:W-:-:S04]  /*0520*/  IMAD.MOV.U32 R12, RZ, RZ, R14 ;  /* 0x000000ffff0c7224 */ /* 0x000fc800078e000e */
[----:B------:R-:W-:-:S08]  /*0530*/  DFMA R18, R16, -R16, R8 ;  /* 0x800000101012722b */ /* 0x000fd00000000008 */
[----:B------:R-:W-:Y:S01]  /*0540*/  DFMA R10, R18, R12, R16 ;  /* 0x0000000c120a722b */ /* 0x000fe20000000010 */
[----:B------:R-:W-:Y:S10]  /*0550*/  @!P0 BRA `(.L_x_5) ;  /* 0x0000000000088947 */ /* 0x000ff40003800000 */
[----:B------:R-:W-:-:S07]  /*0560*/  MOV R2, 0x580 ;  /* 0x0000058000027802 */ /* 0x000fce0000000f00 */
[----:B------:R-:W-:Y:S05]  /*0570*/  CALL.REL.NOINC `($__internal_1_$__cuda_sm20_dsqrt_rn_f64_mediumpath_v1) ;  /* 0x0000000800d47944 */ /* 0x000fea0003c00000 */
.L_x_5:
[----:B------:R-:W-:Y:S05]  /*0580*/  BSYNC.RECONVERGENT B0 ;  /* 0x0000000000007941 */ /* 0x000fea0003800200 */
.L_x_4:
[----:B------:R0:W1:Y:S01]  /*0590*/  F2F.F32.F64 R14, R10 ;  /* 0x0000000a000e7310 */ /* 0x0000620000301000 */
[----:B------:R-:W-:Y:S01]  /*05a0*/  UMOV UR4, 0xfefa39ef ;  /* 0xfefa39ef00047882 */ /* 0x000fe20000000000 */
[----:B------:R-:W-:Y:S01]  /*05b0*/  UMOV UR5, 0x3fe62e42 ;  /* 0x3fe62e4200057882 */ /* 0x000fe20000000000 */
[----:B------:R-:W-:Y:S01]  /*05c0*/  BSSY.RECONVERGENT B0, `(.L_x_6) ;  /* 0x000003c000007945 */ /* 0x000fe20003800200 */
[----:B0-----:R-:W-:Y:S01]  /*05d0*/  IMAD.MOV.U32 R10, RZ, RZ, -0x35dec16 ;  /* 0xfca213eaff0a7424 */ /* 0x001fe200078e00ff */
[----:B------:R-:W-:-:S03]  /*05e0*/  MOV R11, 0x3e928af3 ;  /* 0x3e928af3000b7802 */ /* 0x000fc60000000f00 */
[----:B-1----:R-:W0:Y:S02]  /*05f0*/  F2F.F64.F32 R2, R14 ;  /* 0x0000000e00027310 */ /* 0x002e240000201800 */
[----:B0-----:R-:W-:-:S08]  /*0600*/  DMUL R4, R2, -4 ;  /* 0xc010000002047828 */ /* 0x001fd00000000000 */
[----:B------:R-:W-:Y:S01]  /*0610*/  DMUL R2, R2, R4 ;  /* 0x0000000402027228 */ /* 0x000fe20000000000 */
[----:B------:R-:W-:Y:S02]  /*0620*/  IMAD.MOV.U32 R4, RZ, RZ, 0x652b82fe ;  /* 0x652b82feff047424 */ /* 0x000fe400078e00ff */
[----:B------:R-:W-:-:S06]  /*0630*/  IMAD.MOV.U32 R5, RZ, RZ, 0x3ff71547 ;  /* 0x3ff71547ff057424 */ /* 0x000fcc00078e00ff */
[----:B------:R-:W-:Y:S01]  /*0640*/  DFMA R4, R2, R4, 6.75539944105574400000e+15 ;  /* 0x433800000204742b */ /* 0x000fe20000000004 */
[----:B------:R-:W-:-:S07]  /*0650*/  FSETP.GEU.AND P0, PT, |R3|, 4.1917929649353027344, PT ;  /* 0x4086232b0300780b */ /* 0x000fce0003f0e200 */
[----:B------:R-:W-:-:S08]  /*0660*/  DADD R8, R4, -6.75539944105574400000e+15 ;  /* 0xc338000004087429 */ /* 0x000fd00000000000 */
[----:B------:R-:W-:Y:S01]  /*0670*/  DFMA R12, R8, -UR4, R2 ;  /* 0x80000004080c7c2b */ /* 0x000fe20008000002 */
[----:B------:R-:W-:Y:S01]  /*0680*/  UMOV UR4, 0x3b39803f ;  /* 0x3b39803f00047882 */ /* 0x000fe20000000000 */
[----:B------:R-:W-:-:S06]  /*0690*/  UMOV UR5, 0x3c7abc9e ;  /* 0x3c7abc9e00057882 */ /* 0x000fcc0000000000 */
[----:B------:R-:W-:Y:S01]  /*06a0*/  DFMA R8, R8, -UR4, R12 ;  /* 0x8000000408087c2b */ /* 0x000fe2000800000c */
[----:B------:R-:W-:Y:S01]  /*06b0*/  UMOV UR4, 0x69ce2bdf ;  /* 0x69ce2bdf00047882 */ /* 0x000fe20000000000 */
[----:B------:R-:W-:-:S06]  /*06c0*/  UMOV UR5, 0x3e5ade15 ;  /* 0x3e5ade1500057882 */ /* 0x000fcc0000000000 */
[----:B------:R-:W-:Y:S01]  /*06d0*/  DFMA R10, R8, UR4, R10 ;  /* 0x00000004080a7c2b */ /* 0x000fe2000800000a */
[----:B------:R-:W-:Y:S01]  /*06e0*/  UMOV UR4, 0x62401315 ;  /* 0x6240131500047882 */ /* 0x000fe20000000000 */
[----:B------:R-:W-:-:S06]  /*06f0*/  UMOV UR5, 0x3ec71dee ;  /* 0x3ec71dee00057882 */ /* 0x000fcc0000000000 */
[----:B------:R-:W-:Y:S01]  /*0700*/  DFMA R10, R8, R10, UR4 ;  /* 0x00000004080a7e2b */ /* 0x000fe2000800000a */
        /* <DEDUP_REMOVED lines=20> */
[----:B------:R-:W-:-:S08]  /*0850*/  DFMA R10, R8, R10, UR4 ;  /* 0x00000004080a7e2b */ /* 0x000fd0000800000a */
[----:B------:R-:W-:-:S08]  /*0860*/  DFMA R10, R8, R10, 1 ;  /* 0x3ff00000080a742b */ /* 0x000fd0000000000a */
[----:B------:R-:W-:-:S10]  /*0870*/  DFMA R10, R8, R10, 1 ;  /* 0x3ff00000080a742b */ /* 0x000fd4000000000a */
[----:B------:R-:W-:Y:S02]  /*0880*/  IMAD R9, R4, 0x100000, R11 ;  /* 0x0010000004097824 */ /* 0x000fe400078e020b */
[----:B------:R-:W-:Y:S01]  /*0890*/  IMAD.MOV.U32 R8, RZ, RZ, R10 ;  /* 0x000000ffff087224 */ /* 0x000fe200078e000a */
[----:B------:R-:W-:Y:S06]  /*08a0*/  @!P0 BRA `(.L_x_7) ;  /* 0x0000000000348947 */ /* 0x000fec0003800000 */
[----:B------:R-:W-:Y:S01]  /*08b0*/  FSETP.GEU.AND P1, PT, |R3|, 4.2275390625, PT ;  /* 0x408748000300780b */ /* 0x000fe20003f2e200 */
[C---:B------:R-:W-:Y:S02]  /*08c0*/  DADD R8, R2.reuse, +INF ;  /* 0x7ff0000002087429 */ /* 0x040fe40000000000 */
[----:B------:R-:W-:-:S08]  /*08d0*/  DSETP.GEU.AND P0, PT, R2, RZ, PT ;  /* 0x000000ff0200722a */ /* 0x000fd00003f0e000 */
[----:B------:R-:W-:Y:S02]  /*08e0*/  FSEL R8, R8, RZ, P0 ;  /* 0x000000ff08087208 */ /* 0x000fe40000000000 */
[----:B------:R-:W-:Y:S01]  /*08f0*/  @!P1 LEA.HI R5, R4, R4, RZ, 0x1 ;  /* 0x0000000404059211 */ /* 0x000fe200078f08ff */
[----:B------:R-:W-:Y:S01]  /*0900*/  @!P1 IMAD.MOV.U32 R2, RZ, RZ, R10 ;  /* 0x000000ffff029224 */ /* 0x000fe200078e000a */
[----:B------:R-:W-:Y:S02]  /*0910*/  FSEL R9, R9, RZ, P0 ;  /* 0x000000ff09097208 */ /* 0x000fe40000000000 */
[----:B------:R-:W-:-:S05]  /*0920*/  @!P1 SHF.R.S32.HI R5, RZ, 0x1, R5 ;  /* 0x00000001ff059819 */ /* 0x000fca0000011405 */
[----:B------:R-:W-:Y:S02]  /*0930*/  @!P1 IMAD.IADD R4, R4, 0x1, -R5 ;  /* 0x0000000104049824 */ /* 0x000fe400078e0a05 */
[----:B------:R-:W-:-:S03]  /*0940*/  @!P1 IMAD R3, R5, 0x100000, R11 ;  /* 0x0010000005039824 */ /* 0x000fc600078e020b */
[----:B------:R-:W-:Y:S01]  /*0950*/  @!P1 LEA R5, R4, 0x3ff00000, 0x14 ;  /* 0x3ff0000004059811 */ /* 0x000fe200078ea0ff */
[----:B------:R-:W-:-:S06]  /*0960*/  @!P1 IMAD.MOV.U32 R4, RZ, RZ, RZ ;  /* 0x000000ffff049224 */ /* 0x000fcc00078e00ff */
[----:B------:R-:W-:-:S11]  /*0970*/  @!P1 DMUL R8, R2, R4 ;  /* 0x0000000402089228 */ /* 0x000fd60000000000 */
.L_x_7:
[----:B------:R-:W-:Y:S05]  /*0980*/  BSYNC.RECONVERGENT B0 ;  /* 0x0000000000007941 */ /* 0x000fea0003800200 */
.L_x_6:
[----:B------:R-:W0:Y:S01]  /*0990*/  LDCU.64 UR4, c[0x3][URZ] ;  /* 0x00c00000ff0477ac */ /* 0x000e220008000a00 */
[----:B------:R-:W-:Y:S01]  /*09a0*/  VIADD R3, R0, 0x1 ;  /* 0x0000000100037836 */ /* 0x000fe20000000000 */
[----:B------:R-:W1:Y:S01]  /*09b0*/  F2F.F32.F64 R9, R8 ;  /* 0x0000000800097310 */ /* 0x000e620000301000 */
[----:B------:R-:W-:Y:S01]  /*09c0*/  IMAD.MOV.U32 R7, RZ, RZ, RZ ;  /* 0x000000ffff077224 */ /* 0x000fe200078e00ff */
[----:B------:R-:W2:Y:S02]  /*09d0*/  LDCU.128 UR8, c[0x0][0x380] ;  /* 0x00007000ff0877ac */ /* 0x000ea40008000c00 */
[----:B------:R-:W-:Y:S01]  /*09e0*/  SHF.R.S32.HI R0, RZ, 0x1f, R3 ;  /* 0x0000001fff007819 */ /* 0x000fe20000011403 */
[----:B0-----:R-:W-:-:S04]  /*09f0*/  UIADD3 UR4, UP0, UPT, UR4, 0x2, URZ ;  /* 0x0000000204047890 */ /* 0x001fc8000ff1e0ff */
[----:B------:R-:W-:Y:S02]  /*0a00*/  UIADD3.X UR5, UPT, UPT, URZ, UR5, URZ, UP0, !UPT ;  /* 0x00000005ff057290 */ /* 0x000fe400087fe4ff */
[----:B------:R-:W-:-:S04]  /*0a10*/  IMAD.WIDE.U32 R6, R3, UR4, R6 ;  /* 0x0000000403067c25 */ /* 0x000fc8000f8e0006 */
[----:B------:R-:W-:Y:S02]  /*0a20*/  IMAD R5, R3, UR5, RZ ;  /* 0x0000000503057c24 */ /* 0x000fe4000f8e02ff */
[----:B------:R-:W-:Y:S02]  /*0a30*/  IMAD.SHL.U32 R4, R6, 0x4, RZ ;  /* 0x0000000406047824 */ /* 0x000fe400078e00ff */
[----:B------:R-:W-:Y:S01]  /*0a40*/  IMAD R3, R0, UR4, R5 ;  /* 0x0000000400037c24 */ /* 0x000fe2000f8e0205 */
[----:B------:R-:W1:Y:S02]  /*0a50*/  LDCU.64 UR4, c[0x0][0x358] ;  /* 0x00006b00ff0477ac */ /* 0x000e640008000a00 */
[C---:B--2---:R-:W-:Y:S02]  /*0a60*/  IADD3 R2, P0, PT, R4.reuse, UR10, RZ ;  /* 0x0000000a04027c10 */ /* 0x044fe4000ff1e0ff */
[----:B------:R-:W-:Y:S02]  /*0a70*/  IADD3 R3, PT, PT, R7, R3, RZ ;  /* 0x0000000307037210 */ /* 0x000fe40007ffe0ff */
[----:B------:R-:W-:-:S02]  /*0a80*/  IADD3 R4, P1, PT, R4, UR8, RZ ;  /* 0x0000000804047c10 */ /* 0x000fc4000ff3e0ff */
[----:B------:R-:W-:-:S04]  /*0a90*/  SHF.L.U64.HI R6, R6, 0x2, R3 ;  /* 0x0000000206067819 */ /* 0x000fc80000010203 */
[C---:B------:R-:W-:Y:S02]  /*0aa0*/  IADD3.X R3, PT, PT, R6.reuse, UR11, RZ, P0, !PT ;  /* 0x0000000b06037c10 */ /* 0x040fe400087fe4ff */
[----:B------:R-:W-:-:S03]  /*0ab0*/  IADD3.X R5, PT, PT, R6, UR9, RZ, P1, !PT ;  /* 0x0000000906057c10 */ /* 0x000fc60008ffe4ff */
[----:B-1----:R-:W-:Y:S04]  /*0ac0*/  STG.E desc[UR4][R2.64+0x4], R9 ;  /* 0x0000040902007986 */ /* 0x002fe8000c101904 */
[----:B------:R-:W-:Y:S01]  /*0ad0*/  STG.E desc[UR4][R4.64+0x4], R9 ;  /* 0x0000040904007986 */ /* 0x000fe2000c101904 */
[----:B------:R-:W-:Y:S05]  /*0ae0*/  EXIT ;  /* 0x000000000000794d */ /* 0x000fea0003800000 */
        .weak           $__internal_0_$__cuda_sm20_div_rn_f64_full
        .type           $__internal_0_$__cuda_sm20_div_rn_f64_full,@function
        .size           $__internal_0_$__cuda_sm20_div_rn_f64_full,($__internal_1_$__cuda_sm20_dsqrt_rn_f64_mediumpath_v1 - $__internal_0_$__cuda_sm20_div_rn_f64_full)
$__internal_0_$__cuda_sm20_div_rn_f64_full:
[C---:B------:R-:W-:Y:S01]  /*0af0*/  FSETP.GEU.AND P0, PT, |R11|.reuse, 1.469367938527859385e-39, PT ;  /* 0x001000000b00780b */ /* 0x040fe20003f0e200 */
[--C-:B------:R-:W-:Y:S01]  /*0b00*/  IMAD.MOV.U32 R10, RZ, RZ, R4.reuse ;  /* 0x000000ffff0a7224 */ /* 0x100fe200078e0004 */
[----:B------:R-:W-:Y:S01]  /*0b10*/  LOP3.LUT R8, R11, 0x800fffff, RZ, 0xc0, !PT ;  /* 0x800fffff0b087812 */ /* 0x000fe200078ec0ff */
[----:B------:R-:W-:Y:S01]  /*0b20*/  IMAD.MOV.U32 R18, RZ, RZ, 0x1 ;  /* 0x00000001ff127424 */ /* 0x000fe200078e00ff */
[C---:B------:R-:W-:Y:S01]  /*0b30*/  FSETP.GEU.AND P2, PT, |R13|.reuse, 1.469367938527859385e-39, PT ;  /* 0x001000000d00780b */ /* 0x040fe20003f4e200 */
[----:B------:R-:W-:Y:S01]  /*0b40*/  BSSY.RECONVERGENT B1, `(.L_x_8) ;  /* 0x0000054000017945 */ /* 0x000fe20003800200 */
[----:B------:R-:W-:Y:S01]  /*0b50*/  LOP3.LUT R9, R8, 0x3ff00000, RZ, 0xfc, !PT ;  /* 0x3ff0000008097812 */ /* 0x000fe200078efcff */
[----:B------:R-:W-:Y:S01]  /*0b60*/  IMAD.MOV.U32 R8, RZ, RZ, R4 ;  /* 0x000000ffff087224 */ /* 0x000fe200078e0004 */
[----:B------:R-:W-:Y:S02]  /*0b70*/  LOP3.LUT R16, R13, 0x7ff00000, RZ, 0xc0, !PT ;  /* 0x7ff000000d107812 */ /* 0x000fe400078ec0ff */
[----:B------:R-:W-:-:S03]  /*0b80*/  LOP3.LUT R17, R11, 0x7ff00000, RZ, 0xc0, !PT ;  /* 0x7ff000000b117812 */ /* 0x000fc600078ec0ff */
[----:B------:R-:W-:Y:S01]  /*0b90*/  @!P0 DMUL R8, R10, 8.98846567431157953865e+307 ;  /* 0x7fe000000a088828 */ /* 0x000fe20000000000 */
[CC--:B------:R-:W-:Y:S01]  /*0ba0*/  ISETP.GE.U32.AND P1, PT, R16.reuse, R17.reuse, PT ;  /* 0x000000111000720c */ /* 0x0c0fe20003f26070 */
[----:B------:R-:W-:Y:S01]  /*0bb0*/  IMAD.MOV.U32 R24, RZ, RZ, R16 ;  /* 0x000000ffff187224 */ /* 0x000fe200078e0010 */
[----:B------:R-:W-:Y:S02]  /*0bc0*/  MOV R25, R17 ;  /* 0x0000001100197202 */ /* 0x000fe40000000f00 */
[----:B------:R-:W-:Y:S01]  /*0bd0*/  @!P2 LOP3.LUT R15, R11, 0x7ff00000, RZ, 0xc0, !PT ;  /* 0x7ff000000b0fa812 */ /* 0x000fe200078ec0ff */
[----:B------:R-:W0:Y:S03]  /*0be0*/  MUFU.RCP64H R19, R9 ;  /* 0x0000000900137308 */ /* 0x000e260000001800 */
[----:B------:R-:W-:Y:S01]  /*0bf0*/  @!P2 ISETP.GE.U32.AND P3, PT, R16, R15, PT ;  /* 0x0000000f1000a20c */ /* 0x000fe20003f66070 */
[----:B------:R-:W-:Y:S01]  /*0c00*/  IMAD.MOV.U32 R15, RZ, RZ, 0x1ca00000 ;  /* 0x1ca00000ff0f7424 */ /* 0x000fe200078e00ff */
[----:B------:R-:W-:-:S04]  /*0c10*/  @!P0 LOP3.LUT R25, R9, 0x7ff00000, RZ, 0xc0, !PT ;  /* 0x7ff0000009198812 */ /* 0x000fc800078ec0ff */
[----:B------:R-:W-:Y:S01]  /*0c20*/  @!P2 SEL R21, R15, 0x63400000, !P3 ;  /* 0x634000000f15a807 */ /* 0x000fe20005800000 */
[----:B------:R-:W-:-:S03]  /*0c30*/  VIADD R26, R25, 0xffffffff ;  /* 0xffffffff191a7836 */ /* 0x000fc60000000000 */
[----:B------:R-:W-:Y:S01]  /*0c40*/  @!P2 LOP3.LUT R22, R21, 0x80000000, R13, 0xf8, !PT ;  /* 0x800000001516a812 */ /* 0x000fe200078ef80d */
[----:B0-----:R-:W-:-:S03]  /*0c50*/  DFMA R4, R18, -R8, 1 ;  /* 0x3ff000001204742b */ /* 0x001fc60000000808 */
[----:B------:R-:W-:Y:S01]  /*0c60*/  @!P2 LOP3.LUT R23, R22, 0x100000, RZ, 0xfc, !PT ;  /* 0x001000001617a812 */ /* 0x000fe200078efcff */
[----:B------:R-:W-:-:S04]  /*0c70*/  @!P2 IMAD.MOV.U32 R22, RZ, RZ, RZ ;  /* 0x000000ffff16a224 */ /* 0x000fc800078e00ff */
[----:B------:R-:W-:-:S08]  /*0c80*/  DFMA R4, R4, R4, R4 ;  /* 0x000000040404722b */ /* 0x000fd00000000004 */
[----:B------:R-:W-:Y:S01]  /*0c90*/  DFMA R18, R18, R4, R18 ;  /* 0x000000041212722b */ /* 0x000fe20000000012 */
[----:B------:R-:W-:Y:S01]  /*0ca0*/  SEL R5, R15, 0x63400000, !P1 ;  /* 0x634000000f057807 */ /* 0x000fe20004800000 */
[----:B------:R-:W-:-:S03]  /*0cb0*/  IMAD.MOV.U32 R4, RZ, RZ, R12 ;  /* 0x000000ffff047224 */ /* 0x000fc600078e000c */
[----:B------:R-:W-:-:S03]  /*0cc0*/  LOP3.LUT R5, R5, 0x800fffff, R13, 0xf8, !PT ;  /* 0x800fffff05057812 */ /* 0x000fc600078ef80d */
[----:B------:R-:W-:-:S03]  /*0cd0*/  DFMA R20, R18, -R8, 1 ;  /* 0x3ff000001214742b */ /* 0x000fc60000000808 */
[----:B------:R-:W-:-:S05]  /*0ce0*/  @!P2 DFMA R4, R4, 2, -R22 ;  /* 0x400000000404a82b */ /* 0x000fca0000000816 */
[----:B------:R-:W-:-:S05]  /*0cf0*/  DFMA R18, R18, R20, R18 ;  /* 0x000000141212722b */ /* 0x000fca0000000012 */
[----:B------:R-:W-:-:S03]  /*0d00*/  @!P2 LOP3.LUT R24, R5, 0x7ff00000, RZ, 0xc0, !PT ;  /* 0x7ff000000518a812 */ /* 0x000fc600078ec0ff */
[----:B------:R-:W-:Y:S02]  /*0d10*/  DMUL R20, R18, R4 ;  /* 0x0000000412147228 */ /* 0x000fe40000000000 */
[----:B------:R-:W-:-:S05]  /*0d20*/  VIADD R17, R24, 0xffffffff ;  /* 0xffffffff18117836 */ /* 0x000fca0000000000 */
[----:B------:R-:W-:Y:S01]  /*0d30*/  ISETP.GT.U32.AND P0, PT, R17, 0x7feffffe, PT ;  /* 0x7feffffe1100780c */ /* 0x000fe20003f04070 */
[----:B------:R-:W-:-:S03]  /*0d40*/  DFMA R22, R20, -R8, R4 ;  /* 0x800000081416722b */ /* 0x000fc60000000004 */
[----:B------:R-:W-:-:S05]  /*0d50*/  ISETP.GT.U32.OR P0, PT, R26, 0x7feffffe, P0 ;  /* 0x7feffffe1a00780c */ /* 0x000fca0000704470 */
[----:B------:R-:W-:-:S08]  /*0d60*/  DFMA R18, R18, R22, R20 ;  /* 0x000000161212722b */ /* 0x000fd00000000014 */
[----:B------:R-:W-:Y:S05]  /*0d70*/  @P0 BRA `(.L_x_9) ;  /* 0x00000000006c0947 */ /* 0x000fea0003800000 */
[----:B------:R-:W-:Y:S01]  /*0d80*/  LOP3.LUT R13, R11, 0x7ff00000, RZ, 0xc0, !PT ;  /* 0x7ff000000b0d7812 */ /* 0x000fe200078ec0ff */
[----:B------:R-:W-:-:S03]  /*0d90*/  IMAD.MOV.U32 R20, RZ, RZ, RZ ;  /* 0x000000ffff147224 */ /* 0x000fc600078e00ff */
[CC--:B------:R-:W-:Y:S02]  /*0da0*/  VIADDMNMX R12, R16.reuse, -R13.reuse, 0xb9600000, !PT ;  /* 0xb9600000100c7446 */ /* 0x0c0fe4000780090d */
[----:B------:R-:W-:Y:S02]  /*0db0*/  ISETP.GE.U32.AND P0, PT, R16, R13, PT ;  /* 0x0000000d1000720c */ /* 0x000fe40003f06070 */
[----:B------:R-:W-:Y:S02]  /*0dc0*/  VIMNMX R12, PT, PT, R12, 0x46a00000, PT ;  /* 0x46a000000c0c7848 */ /* 0x000fe40003fe0100 */
[----:B------:R-:W-:-:S05]  /*0dd0*/  SEL R15, R15, 0x63400000, !P0 ;  /* 0x634000000f0f7807 */ /* 0x000fca0004000000 */
[----:B------:R-:W-:-:S04]  /*0de0*/  IMAD.IADD R12, R12, 0x1, -R15 ;  /* 0x000000010c0c7824 */ /* 0x000fc800078e0a0f */
[----:B------:R-:W-:-:S06]  /*0df0*/  VIADD R21, R12, 0x7fe00000 ;  /* 0x7fe000000c157836 */ /* 0x000fcc0000000000 */
[----:B------:R-:W-:-:S10]  /*0e00*/  DMUL R16, R18, R20 ;  /* 0x0000001412107228 */ /* 0x000fd40000000000 */
[----:B------:R-:W-:-:S13]  /*0e10*/  FSETP.GTU.AND P0, PT, |R17|, 1.469367938527859385e-39, PT ;  /* 0x001000001100780b */ /* 0x000fda0003f0c200 */
[----:B------:R-:W-:Y:S05]  /*0e20*/  @P0 BRA `(.L_x_10) ;  /* 0x0000000000940947 */ /* 0x000fea0003800000 */
[----:B------:R-:W-:Y:S01]  /*0e30*/  DFMA R4, R18, -R8, R4 ;  /* 0x800000081204722b */ /* 0x000fe20000000004 */
[----:B------:R-:W-:-:S09]  /*0e40*/  IMAD.MOV.U32 R20, RZ, RZ, RZ ;  /* 0x000000ffff147224 */ /* 0x000fd200078e00ff */
[C---:B------:R-:W-:Y:S02]  /*0e50*/  FSETP.NEU.AND P0, PT, R5.reuse, RZ, PT ;  /* 0x000000ff0500720b */ /* 0x040fe40003f0d000 */
[----:B------:R-:W-:-:S04]  /*0e60*/  LOP3.LUT R11, R5, 0x80000000, R11, 0x48, !PT ;  /* 0x80000000050b7812 */ /* 0x000fc800078e480b */
[----:B------:R-:W-:-:S07]  /*0e70*/  LOP3.LUT R21, R11, R21, RZ, 0xfc, !PT ;  /* 0x000000150b157212 */ /* 0x000fce00078efcff */
[----:B------:R-:W-:Y:S05]  /*0e80*/  @!P0 BRA `(.L_x_10) ;  /* 0x00000000007c8947 */ /* 0x000fea0003800000 */
[----:B------:R-:W-:Y:S02]  /*0e90*/  IMAD.MOV R5, RZ, RZ, -R12 ;  /* 0x000000ffff057224 */ /* 0x000fe400078e0a0c */
[----:B------:R-:W-:-:S06]  /*0ea0*/  IMAD.MOV.U32 R4, RZ, RZ, RZ ;  /* 0x000000ffff047224 */ /* 0x000fcc00078e00ff */
[----:B------:R-:W-:Y:S02]  /*0eb0*/  DFMA R4, R16, -R4, R18 ;  /* 0x800000041004722b */ /* 0x000fe40000000012 */
[----:B------:R-:W-:-:S04]  /*0ec0*/  DMUL.RP R18, R18, R20 ;  /* 0x0000001412127228 */ /* 0x000fc80000008000 */
[----:B------:R-:W-:-:S04]  /*0ed0*/  IADD3 R4, PT, PT, -R12, -0x43300000, RZ ;  /* 0xbcd000000c047810 */ /* 0x000fc80007ffe1ff */
[----:B------:R-:W-:Y:S02]  /*0ee0*/  FSETP.NEU.AND P0, PT, |R5|, R4, PT ;  /* 0x000000040500720b */ /* 0x000fe40003f0d200 */
[----:B------:R-:W-:Y:S02]  /*0ef0*/  LOP3.LUT R11, R19, R11, RZ, 0x3c, !PT ;  /* 0x0000000b130b7212 */ /* 0x000fe400078e3cff */
[----:B------:R-:W-:Y:S02]  /*0f00*/  FSEL R16, R18, R16, !P0 ;  /* 0x0000001012107208 */ /* 0x000fe40004000000 */
[----:B------:R-:W-:Y:S01]  /*0f10*/  FSEL R17, R11, R17, !P0 ;  /* 0x000000110b117208 */ /* 0x000fe20004000000 */
[----:B------:R-:W-:Y:S06]  /*0f20*/  BRA `(.L_x_10) ;  /* 0x0000000000547947 */ /* 0x000fec0003800000 */
.L_x_9:
[----:B------:R-:W-:-:S14]  /*0f30*/  DSETP.NAN.AND P0, PT, R12, R12, PT ;  /* 0x0000000c0c00722a */ /* 0x000fdc0003f08000 */
[----:B------:R-:W-:Y:S05]  /*0f40*/  @P0 BRA `(.L_x_11) ;  /* 0x0000000000440947 */ /* 0x000fea0003800000 */
[----:B------:R-:W-:-:S14]  /*0f50*/  DSETP.NAN.AND P0, PT, R10, R10, PT ;  /* 0x0000000a0a00722a */ /* 0x000fdc0003f08000 */
[----:B------:R-:W-:Y:S05]  /*0f60*/  @P0 BRA `(.L_x_12) ;  /* 0x0000000000300947 */ /* 0x000fea0003800000 */
[----:B------:R-:W-:Y:S01]  /*0f70*/  ISETP.NE.AND P0, PT, R24, R25, PT ;  /* 0x000000191800720c */ /* 0x000fe20003f05270 */
[----:B------:R-:W-:Y:S01]  /*0f80*/  IMAD.MOV.U32 R17, RZ, RZ, -0x80000 ;  /* 0xfff80000ff117424 */ /* 0x000fe200078e00ff */
[----:B------:R-:W-:-:S11]  /*0f90*/  MOV R16, 0x0 ;  /* 0x0000000000107802 */ /* 0x000fd60000000f00 */
[----:B------:R-:W-:Y:S05]  /*0fa0*/  @!P0 BRA `(.L_x_10) ;  /* 0x0000000000348947 */ /* 0x000fea0003800000 */
[----:B------:R-:W-:Y:S02]  /*0fb0*/  ISETP.NE.AND P0, PT, R24, 0x7ff00000, PT ;  /* 0x7ff000001800780c */ /* 0x000fe40003f05270 */
[----:B------:R-:W-:Y:S02]  /*0fc0*/  LOP3.LUT R17, R13, 0x80000000, R11, 0x48, !PT ;  /* 0x800000000d117812 */ /* 0x000fe400078e480b */
[----:B------:R-:W-:-:S13]  /*0fd0*/  ISETP.EQ.OR P0, PT, R25, RZ, !P0 ;  /* 0x000000ff1900720c */ /* 0x000fda0004702670 */
[----:B------:R-:W-:Y:S01]  /*0fe0*/  @P0 LOP3.LUT R4, R17, 0x7ff00000, RZ, 0xfc, !PT ;  /* 0x7ff0000011040812 */ /* 0x000fe200078efcff */
[----:B------:R-:W-:Y:S02]  /*0ff0*/  @!P0 IMAD.MOV.U32 R16, RZ, RZ, RZ ;  /* 0x000000ffff108224 */ /* 0x000fe400078e00ff */
[----:B------:R-:W-:Y:S02]  /*1000*/  @P0 IMAD.MOV.U32 R16, RZ, RZ, RZ ;  /* 0x000000ffff100224 */ /* 0x000fe400078e00ff */
[----:B------:R-:W-:Y:S01]  /*1010*/  @P0 IMAD.MOV.U32 R17, RZ, RZ, R4 ;  /* 0x000000ffff110224 */ /* 0x000fe200078e0004 */
[----:B------:R-:W-:Y:S06]  /*1020*/  BRA `(.L_x_10) ;  /* 0x0000000000147947 */ /* 0x000fec0003800000 */
.L_x_12:
[----:B------:R-:W-:Y:S01]  /*1030*/  LOP3.LUT R17, R11, 0x80000, RZ, 0xfc, !PT ;  /* 0x000800000b117812 */ /* 0x000fe200078efcff */
[----:B------:R-:W-:Y:S01]  /*1040*/  IMAD.MOV.U32 R16, RZ, RZ, R10 ;  /* 0x000000ffff107224 */ /* 0x000fe200078e000a */
[----:B------:R-:W-:Y:S06]  /*1050*/  BRA `(.L_x_10) ;  /* 0x0000000000087947 */ /* 0x000fec0003800000 */
.L_x_11:
[----:B------:R-:W-:Y:S01]  /*1060*/  LOP3.LUT R17, R13, 0x80000, RZ, 0xfc, !PT ;  /* 0x000800000d117812 */ /* 0x000fe200078efcff */
[----:B------:R-:W-:-:S07]  /*1070*/  IMAD.MOV.U32 R16, RZ, RZ, R12 ;  /* 0x000000ffff107224 */ /* 0x000fce00078e000c */
.L_x_10:
[----:B------:R-:W-:Y:S05]  /*1080*/  BSYNC.RECONVERGENT B1 ;  /* 0x0000000000017941 */ /* 0x000fea0003800200 */
.L_x_8:
[----:B------:R-:W-:Y:S01]  /*1090*/  MOV R15, 0x0 ;  /* 0x00000000000f7802 */ /* 0x000fe20000000f00 */
[----:B------:R-:W-:Y:S02]  /*10a0*/  IMAD.MOV.U32 R4, RZ, RZ, R16 ;  /* 0x000000ffff047224 */ /* 0x000fe400078e0010 */
[----:B------:R-:W-:Y:S01]  /*10b0*/  IMAD.MOV.U32 R5, RZ, RZ, R17 ;  /* 0x000000ffff057224 */ /* 0x000fe200078e0011 */
[----:B------:R-:W-:Y:S06]  /*10c0*/  RET.REL.NODEC R14 `(_Z16d_init_timestepsPfS_) ;  /* 0xffffffec0ecc7950 */ /* 0x000fec0003c3ffff */
        .weak           $__internal_1_$__cuda_sm20_dsqrt_rn_f64_mediumpath_v1
        .type           $__internal_1_$__cuda_sm20_dsqrt_rn_f64_mediumpath_v1,@function
        .size           $__internal_1_$__cuda_sm20_dsqrt_rn_f64_mediumpath_v1,(.L_x_33 - $__internal_1_$__cuda_sm20_dsqrt_rn_f64_mediumpath_v1)
$__internal_1_$__cuda_sm20_dsqrt_rn_f64_mediumpath_v1:
[----:B------:R-:W-:Y:S01]  /*10d0*/  ISETP.GE.U32.AND P0, PT, R4, -0x3400000, PT ;  /* 0xfcc000000400780c */ /* 0x000fe20003f06070 */
[----:B------:R-:W-:Y:S01]  /*10e0*/  BSSY.RECONVERGENT B1, `(.L_x_13) ;  /* 0x0000026000017945 */ /* 0x000fe20003800200 */
[----:B------:R-:W-:Y:S02]  /*10f0*/  IMAD.MOV.U32 R12, RZ, RZ, R14 ;  /* 0x000000ffff0c7224 */ /* 0x000fe400078e000e */
[----:B------:R-:W-:Y:S02]  /*1100*/  IMAD.MOV.U32 R4, RZ, RZ, R18 ;  /* 0x000000ffff047224 */ /* 0x000fe400078e0012 */
[----:B------:R-:W-:-:S07]  /*1110*/  IMAD.MOV.U32 R5, RZ, RZ, R19 ;  /* 0x000000ffff057224 */ /* 0x000fce00078e0013 */
[----:B------:R-:W-:Y:S05]  /*1120*/  @!P0 BRA `(.L_x_14) ;  /* 0x0000000000208947 */ /* 0x000fea0003800000 */
[----:B------:R-:W-:-:S10]  /*1130*/  DFMA.RM R4, R4, R12, R16 ;  /* 0x0000000c0404722b */ /* 0x000fd40000004010 */
[----:B------:R-:W-:-:S05]  /*1140*/  IADD3 R10, P0, PT, R4, 0x1, RZ ;  /* 0x00000001040a7810 */ /* 0x000fca0007f1e0ff */
[----:B------:R-:W-:-:S06]  /*1150*/  IMAD.X R11, RZ, RZ, R5, P0 ;  /* 0x000000ffff0b7224 */ /* 0x000fcc00000e0605 */
[----:B------:R-:W-:-:S08]  /*1160*/  DFMA.RP R8, -R4, R10, R8 ;  /* 0x0000000a0408722b */ /* 0x000fd00000008108 */
[----:B------:R-:W-:-:S06]  /*1170*/  DSETP.GT.AND P0, PT, R8, RZ, PT ;  /* 0x000000ff0800722a */ /* 0x000fcc0003f04000 */
[----:B------:R-:W-:Y:S02]  /*1180*/  FSEL R4, R10, R4, P0 ;  /* 0x000000040a047208 */ /* 0x000fe40000000000 */
[----:B------:R-:W-:Y:S01]  /*1190*/  FSEL R5, R11, R5, P0 ;  /* 0x000000050b057208 */ /* 0x000fe20000000000 */
[----:B------:R-:W-:Y:S06]  /*11a0*/  BRA `(.L_x_15) ;  /* 0x0000000000647947 */ /* 0x000fec0003800000 */
.L_x_14:
[----:B------:R-:W-:-:S14]  /*11b0*/  DSETP.NE.AND P0, PT, R8, RZ, PT ;  /* 0x000000ff0800722a */ /* 0x000fdc0003f05000 */
[----:B------:R-:W-:Y:S05]  /*11c0*/  @!P0 BRA `(.L_x_16) ;  /* 0x0000000000588947 */ /* 0x000fea0003800000 */
[----:B------:R-:W-:-:S13]  /*11d0*/  ISETP.GE.AND P0, PT, R9, RZ, PT ;  /* 0x000000ff0900720c */ /* 0x000fda0003f06270 */
[----:B------:R-:W-:Y:S02]  /*11e0*/  @!P0 IMAD.MOV.U32 R4, RZ, RZ, 0x0 ;  /* 0x00000000ff048424 */ /* 0x000fe400078e00ff */
[----:B------:R-:W-:Y:S01]  /*11f0*/  @!P0 IMAD.MOV.U32 R5, RZ, RZ, -0x80000 ;  /* 0xfff80000ff058424 */ /* 0x000fe200078e00ff */
[----:B------:R-:W-:Y:S06]  /*1200*/  @!P0 BRA `(.L_x_15) ;  /* 0x00000000004c8947 */ /* 0x000fec0003800000 */
[----:B------:R-:W-:-:S13]  /*1210*/  ISETP.GT.AND P0, PT, R9, 0x7fefffff, PT ;  /* 0x7fefffff0900780c */ /* 0x000fda0003f04270 */
[----:B------:R-:W-:Y:S05]  /*1220*/  @P0 BRA `(.L_x_16) ;  /* 0x0000000000400947 */ /* 0x000fea0003800000 */
[----:B------:R-:W-:Y:S01]  /*1230*/  DMUL R4, R8, 8.11296384146066816958e+31 ;  /* 0x4690000008047828 */ /* 0x000fe20000000000 */
[----:B------:R-:W-:Y:S01]  /*1240*/  MOV R12, 0x0 ;  /* 0x00000000000c7802 */ /* 0x000fe20000000f00 */
[----:B------:R-:W-:Y:S02]  /*1250*/  IMAD.MOV.U32 R8, RZ, RZ, RZ ;  /* 0x000000ffff087224 */ /* 0x000fe400078e00ff */
[----:B------:R-:W-:Y:S02]  /*1260*/  IMAD.MOV.U32 R13, RZ, RZ, 0x3fd80000 ;  /* 0x3fd80000ff0d7424 */ /* 0x000fe400078e00ff */
[----:B------:R-:W0:Y:S02]  /*1270*/  MUFU.RSQ64H R9, R5 ;  /* 0x0000000500097308 */ /* 0x000e240000001c00 */
[----:B0-----:R-:W-:-:S08]  /*1280*/  DMUL R10, R8, R8 ;  /* 0x00000008080a7228 */ /* 0x001fd00000000000 */
[----:B------:R-:W-:-:S08]  /*1290*/  DFMA R10, R4, -R10, 1 ;  /* 0x3ff00000040a742b */ /* 0x000fd0000000080a */
[----:B------:R-:W-:Y:S02]  /*12a0*/  DFMA R12, R10, R12, 0.5 ;  /* 0x3fe000000a0c742b */ /* 0x000fe4000000000c */
[----:B------:R-:W-:-:S08]  /*12b0*/  DMUL R10, R8, R10 ;  /* 0x0000000a080a7228 */ /* 0x000fd00000000000 */
[----:B------:R-:W-:-:S08]  /*12c0*/  DFMA R10, R12, R10, R8 ;  /* 0x0000000a0c0a722b */ /* 0x000fd00000000008 */
[----:B------:R-:W-:Y:S02]  /*12d0*/  DMUL R8, R4, R10 ;  /* 0x0000000a04087228 */ /* 0x000fe40000000000 */
[----:B------:R-:W-:-:S06]  /*12e0*/  VIADD R11, R11, 0xfff00000 ;  /* 0xfff000000b0b7836 */ /* 0x000fcc0000000000 */
[----:B------:R-:W-:-:S08]  /*12f0*/  DFMA R12, R8, -R8, R4 ;  /* 0x80000008080c722b */ /* 0x000fd00000000004 */
[----:B------:R-:W-:-:S10]  /*1300*/  DFMA R4, R10, R12, R8 ;  /* 0x0000000c0a04722b */ /* 0x000fd40000000008 */
[----:B------:R-:W-:Y:S01]  /*1310*/  VIADD R5, R5, 0xfcb00000 ;  /* 0xfcb0000005057836 */ /* 0x000fe20000000000 */
[----:B------:R-:W-:Y:S06]  /*1320*/  BRA `(.L_x_15) ;  /* 0x0000000000047947 */ /* 0x000fec0003800000 */
.L_x_16:
[----:B------:R-:W-:-:S11]  /*1330*/  DADD R4, R8, R8 ;  /* 0x0000000008047229 */ /* 0x000fd60000000008 */
.L_x_15:
[----:B------:R-:W-:Y:S05]  /*1340*/  BSYNC.RECONVERGENT B1 ;  /* 0x0000000000017941 */ /* 0x000fea0003800200 */
.L_x_13:
[----:B------:R-:W-:Y:S02]  /*1350*/  IMAD.MOV.U32 R3, RZ, RZ, 0x0 ;  /* 0x00000000ff037424 */ /* 0x000fe400078e00ff */
[----:B------:R-:W-:Y:S02]  /*1360*/  IMAD.MOV.U32 R10, RZ, RZ, R4 ;  /* 0x000000ffff0a7224 */ /* 0x000fe400078e0004 */
[----:B------:R-:W-:Y:S01]  /*1370*/  IMAD.MOV.U32 R11, RZ, RZ, R5 ;  /* 0x000000ffff0b7224 */ /* 0x000fe200078e0005 */
[----:B------:R-:W-:Y:S06]  /*1380*/  RET.REL.NODEC R2 `(_Z16d_init_timestepsPfS_) ;  /* 0xffffffec021c7950 */ /* 0x000fec0003c3ffff */
.L_x_17:
[----:B------:R-:W-:-:S00]  /*1390*/  BRA `(.L_x_17) ;  /* 0xfffffffc00fc7947 */ /* 0x000fc0000383ffff */
[----:B------:R-:W-:-:S00]  /*13a0*/  NOP ;  /* 0x0000000000007918 */ /* 0x000fc00000000000 */
        /* <DEDUP_REMOVED lines=13> */
.L_x_33:


//--------------------- .text._Z11d_time_stepPfS_S_ --------------------------
	.section	.text._Z11d_time_stepPfS_S_,"ax",@progbits
	.align	128
        .global         _Z11d_time_stepPfS_S_
        .type           _Z11d_time_stepPfS_S_,@function
        .size           _Z11d_time_stepPfS_S_,(.L_x_34 - _Z11d_time_stepPfS_S_)
        .other          _Z11d_time_stepPfS_S_,@"STO_CUDA_ENTRY STV_DEFAULT"
_Z11d_time_stepPfS_S_:
.text._Z11d_time_stepPfS_S_:
[----:B------:R-:W-:Y:S01]  /*0000*/  LDC R1, c[0x0][0x37c] ;  /* 0x0000df00ff017b82 */ /* 0x000fe20000000800 */
[----:B------:R-:W0:Y:S07]  /*0010*/  S2R R5, SR_TID.Y ;  /* 0x0000000000057919 */ /* 0x000e2e0000002200 */
[----:B------:R-:W1:Y:S01]  /*0020*/  LDC R2, c[0x0][0x360] ;  /* 0x0000d800ff027b82 */ /* 0x000e620000000800 */
[----:B------:R-:W-:Y:S01]  /*0030*/  IMAD.MOV.U32 R10, RZ, RZ, 0x2 ;  /* 0x00000002ff0a7424 */ /* 0x000fe200078e00ff */
[----:B------:R-:W1:Y:S01]  /*0040*/  S2R R3, SR_TID.X ;  /* 0x0000000000037919 */ /* 0x000e620000002100 */
[----:B------:R-:W-:-:S05]  /*0050*/  IMAD.MOV.U32 R11, RZ, RZ, 0x0 ;  /* 0x00000000ff0b7424 */ /* 0x000fca00078e00ff */
[----:B------:R-:W-:Y:S08]  /*0060*/  BAR.SYNC.DEFER_BLOCKING 0x0 ;  /* 0x0000000000007b1d */ /* 0x000ff00000010000 */
[----:B------:R-:W0:Y:S08]  /*0070*/  S2UR UR4, SR_CTAID.Y ;  /* 0x00000000000479c3 */ /* 0x000e300000002600 */
[----:B------:R-:W0:Y:S08]  /*0080*/  LDC R4, c[0x0][0x364] ;  /* 0x0000d900ff047b82 */ /* 0x000e300000000800 */
[----:B------:R-:W2:Y:S01]  /*0090*/  LDC.64 R6, c[0x3][RZ] ;  /* 0x00c00000ff067b82 */ /* 0x000ea20000000a00 */
[----:B0-----:R-:W-:-:S07]  /*00a0*/  IMAD R4, R4, UR4, R5 ;  /* 0x0000000404047c24 */ /* 0x001fce000f8e0205 */
[----:B------:R-:W1:Y:S01]  /*00b0*/  S2UR UR4, SR_CTAID.X ;  /* 0x00000000000479c3 */ /* 0x000e620000002500 */
[----:B------:R-:W-:Y:S01]  /*00c0*/  ISETP.NE.AND P2, PT, R4, RZ, PT ;  /* 0x000000ff0400720c */ /* 0x000fe20003f45270 */
[----:B--2---:R-:W-:-:S04]  /*00d0*/  IMAD.WIDE.U32 R10, R6, 0x1, R10 ;  /* 0x00000001060a7825 */ /* 0x004fc800078e000a */
[----:B------:R-:W-:-:S08]  /*00e0*/  IMAD.IADD R0, R11, 0x1, R7 ;  /* 0x000000010b007824 */ /* 0x000fd000078e0207 */
[----:B------:R-:W0:Y:S01]  /*00f0*/  @!P2 LDC.64 R8, c[0x0][0x388] ;  /* 0x0000e200ff08ab82 */ /* 0x000e220000000a00 */
[----:B-1----:R-:W-:Y:S01]  /*0100*/  IMAD R2, R2, UR4, R3 ;  /* 0x0000000402027c24 */ /* 0x002fe2000f8e0203 */
[----:B------:R-:W1:Y:S03]  /*0110*/  LDCU.64 UR4, c[0x0][0x358] ;  /* 0x00006b00ff0477ac */ /* 0x000e660008000a00 */
[----:B------:R-:W-:-:S04]  /*0120*/  @!P2 VIADD R15, R2, 0x1 ;  /* 0x00000001020fa836 */ /* 0x000fc80000000000 */
[-C--:B------:R-:W-:Y:S01]  /*0130*/  @!P2 IMAD R0, R0, R15.reuse, RZ ;  /* 0x0000000f0000a224 */ /* 0x080fe200078e02ff */
[----:B------:R-:W-:Y:S01]  /*0140*/  @!P2 SHF.R.S32.HI R3, RZ, 0x1f, R15 ;  /* 0x0000001fff03a819 */ /* 0x000fe2000001140f */
[----:B------:R-:W-:-:S04]  /*0150*/  @!P2 IMAD.WIDE.U32 R14, R10, R15, RZ ;  /* 0x0000000f0a0ea225 */ /* 0x000fc800078e00ff */
[----:B------:R-:W-:Y:S01]  /*0160*/  @!P2 IMAD R3, R3, R10, R0 ;  /* 0x0000000a0303a224 */ /* 0x000fe200078e0200 */
[----:B0-----:R-:W-:-:S03]  /*0170*/  @!P2 LEA R12, P0, R14, R8, 0x2 ;  /* 0x000000080e0ca211 */ /* 0x001fc600078010ff */
[----:B------:R-:W-:-:S05]  /*0180*/  @!P2 IMAD.IADD R0, R15, 0x1, R3 ;  /* 0x000000010f00a824 */ /* 0x000fca00078e0203 */
[----:B------:R-:W-:-:S05]  /*0190*/  @!P2 LEA.HI.X R13, R14, R9, R0, 0x2, P0 ;  /* 0x000000090e0da211 */ /* 0x000fca00000f1400 */
[----:B-1----:R-:W2:Y:S01]  /*01a0*/  @!P2 LDG.E R3, desc[UR4][R12.64+0x8] ;  /* 0x000008040c03a981 */ /* 0x002ea2000c1e1900 */
[----:B------:R-:W-:Y:S01]  /*01b0*/  ISETP.NE.AND P1, PT, R2, RZ, PT ;  /* 0x000000ff0200720c */ /* 0x000fe20003f25270 */
[----:B------:R-:W-:Y:S01]  /*01c0*/  BSSY.RECONVERGENT B0, `(.L_x_18) ;  /* 0x000001f000007945 */ /* 0x000fe20003800200 */
[----:B------:R-:W-:-:S04]  /*01d0*/  IADD3 R11, P3, PT, R6, -0x1, RZ ;  /* 0xffffffff060b7810 */ /* 0x000fc80007f7e0ff */
[----:B------:R-:W-:Y:S02]  /*01e0*/  ISETP.NE.U32.AND P0, PT, R11, R4, PT ;  /* 0x000000040b00720c */ /* 0x000fe40003f05070 */
[----:B------:R-:W-:-:S04]  /*01f0*/  IADD3.X R14, PT, PT, R7, -0x1, RZ, P3, !PT ;  /* 0xffffffff070e7810 */ /* 0x000fc80001ffe4ff */
[----:B------:R-:W-:Y:S01]  /*0200*/  ISETP.NE.AND.EX P0, PT, R14, RZ, PT, P0 ;  /* 0x000000ff0e00720c */ /* 0x000fe20003f05300 */
[----:B------:R-:W0:Y:S01]  /*0210*/  @!P1 LDC.64 R8, c[0x0][0x388] ;  /* 0x0000e200ff089b82 */ /* 0x000e220000000a00 */
[----:B------:R-:W-:-:S04]  /*0220*/  @!P1 LEA R0, P4, R6, R4, 0x1 ;  /* 0x0000000406009211 */ /* 0x000fc800078808ff */
[----:B------:R-:W-:Y:S02]  /*0230*/  @!P1 LEA.HI.X R11, R6, RZ, R7, 0x1, P4 ;  /* 0x000000ff060b9211 */ /* 0x000fe400020f0c07 */
[----:B0-----:R-:W-:-:S04]  /*0240*/  @!P1 LEA R10, P3, R0, R8, 0x2 ;  /* 0x00000008000a9211 */ /* 0x001fc800078610ff */
[----:B------:R-:W-:Y:S01]  /*0250*/  @!P1 LEA.HI.X R11, R0, R9, R11, 0x2, P3 ;  /* 0x00000009000b9211 */ /* 0x000fe200018f140b */
[----:B--2---:R0:W-:Y:S01]  /*0260*/  @!P2 STG.E desc[UR4][R12.64], R3 ;  /* 0x000000030c00a986 */ /* 0x0041e2000c101904 */
[----:B------:R-:W-:Y:S07]  /*0270*/  @P0 BRA `(.L_x_19) ;  /* 0x00000000004c0947 */ /* 0x000fee0003800000 */
[----:B------:R-:W1:Y:S01]  /*0280*/  LDCU.64 UR8, c[0x0][0x388] ;  /* 0x00007100ff0877ac */ /* 0x000e620008000a00 */
[----:B------:R-:W-:Y:S01]  /*0290*/  IADD3 R17, P0, PT, R6, 0x2, RZ ;  /* 0x0000000206117810 */ /* 0x000fe20007f1e0ff */
[----:B------:R-:W-:Y:S02]  /*02a0*/  VIADD R16, R2, 0x1 ;  /* 0x0000000102107836 */ /* 0x000fe40000000000 */
[----:B------:R-:W-:Y:S01]  /*02b0*/  IMAD.MOV.U32 R5, RZ, RZ, RZ ;  /* 0x000000ffff057224 */ /* 0x000fe200078e00ff */
[----:B------:R-:W2:Y:S01]  /*02c0*/  LDCU.64 UR6, c[0x3][URZ] ;  /* 0x00c00000ff0677ac */ /* 0x000ea20008000a00 */
[----:B------:R-:W-:Y:S01]  /*02d0*/  IMAD.X R0, RZ, RZ, R7, P0 ;  /* 0x000000ffff007224 */ /* 0x000fe200000e0607 */
[----:B------:R-:W-:Y:S01]  /*02e0*/  SHF.R.S32.HI R19, RZ, 0x1f, R16 ;  /* 0x0000001fff137819 */ /* 0x000fe20000011410 */
[----:B0-----:R-:W-:-:S04]  /*02f0*/  IMAD.WIDE.U32 R12, R16, R17, R4 ;  /* 0x00000011100c7225 */ /* 0x001fc800078e0004 */
[----:B------:R-:W-:-:S04]  /*0300*/  IMAD R0, R0, R16, RZ ;  /* 0x0000001000007224 */ /* 0x000fc800078e02ff */
[----:B------:R-:W-:Y:S01]  /*0310*/  IMAD R19, R19, R17, R0 ;  /* 0x0000001113137224 */ /* 0x000fe200078e0200 */
[----:B-1----:R-:W-:-:S03]  /*0320*/  LEA R14, P0, R12, UR8, 0x2 ;  /* 0x000000080c0e7c11 */ /* 0x002fc6000f8010ff */
[----:B------:R-:W-:-:S05]  /*0330*/  IMAD.IADD R3, R13, 0x1, R19 ;  /* 0x000000010d037824 */ /* 0x000fca00078e0213 */
[----:B------:R-:W-:-:S06]  /*0340*/  LEA.HI.X R15, R12, UR9, R3, 0x2, P0 ;  /* 0x000000090c0f7c11 */ /* 0x000fcc00080f1403 */
[----:B------:R-:W3:Y:S01]  /*0350*/  LDG.E R15, desc[UR4][R14.64] ;  /* 0x000000040e0f7981 */ /* 0x000ee2000c1e1900 */
[----:B--2---:R-:W-:-:S04]  /*0360*/  IMAD.WIDE.U32 R12, R16, R17, UR6 ;  /* 0x00000006100c7e25 */ /* 0x004fc8000f8e0011 */
[----:B------:R-:W-:Y:S01]  /*0370*/  IMAD.IADD R3, R19, 0x1, R13 ;  /* 0x0000000113037824 */ /* 0x000fe200078e020d */
[----:B------:R-:W-:-:S04]  /*0380*/  LEA R16, P0, R12, UR8, 0x2 ;  /* 0x000000080c107c11 */ /* 0x000fc8000f8010ff */
[----:B------:R-:W-:-:S05]  /*0390*/  LEA.HI.X R17, R12, UR9, R3, 0x2, P0 ;  /* 0x000000090c117c11 */ /* 0x000fca00080f1403 */
[----:B---3--:R1:W-:Y:S04]  /*03a0*/  STG.E desc[UR4][R16.64+0x4], R15 ;  /* 0x0000040f10007986 */ /* 0x0083e8000c101904 */
.L_x_19:
[----:B------:R-:W-:Y:S05]  /*03b0*/  BSYNC.RECONVERGENT B0 ;  /* 0x0000000000007941 */ /* 0x000fea0003800200 */
.L_x_18:
[----:B------:R-:W2:Y:S01]  /*03c0*/  @!P1 LDG.E R11, desc[UR4][R10.64+0x14] ;  /* 0x000014040a0b9981 */ /* 0x000ea2000c1e1900 */
[----:B------:R-:W3:Y:S01]  /*03d0*/  LDCU.64 UR8, c[0x3][0x8] ;  /* 0x00c00100ff0877ac */ /* 0x000ee20008000a00 */
[----:B------:R-:W-:Y:S01]  /*03e0*/  @!P1 LEA R8, P2, R4, R8, 0x2 ;  /* 0x0000000804089211 */ /* 0x000fe200078410ff */
[----:B------:R-:W-:Y:S01]  /*03f0*/  BSSY.RECONVERGENT B0, `(.L_x_20) ;  /* 0x0000020000007945 */ /* 0x000fe20003800200 */
[----:B0-----:R-:W-:Y:S01]  /*0400*/  SHF.R.S32.HI R12, RZ, 0x1f, R2 ;  /* 0x0000001fff0c7819 */ /* 0x001fe20000011402 */
[----:B------:R-:W-:Y:S01]  /*0410*/  VIADD R0, R2, 0x1 ;  /* 0x0000000102007836 */ /* 0x000fe20000000000 */
[----:B------:R-:W-:Y:S02]  /*0420*/  @!P1 LEA.HI.X R9, R4, R9, RZ, 0x2, P2 ;  /* 0x0000000904099211 */ /* 0x000fe400010f14ff */
[----:B-1----:R-:W-:-:S05]  /*0430*/  IADD3 R15, P2, PT, R6, 0x2, RZ ;  /* 0x00000002060f7810 */ /* 0x002fca0007f5e0ff */
[----:B------:R-:W-:Y:S01]  /*0440*/  IMAD.X R13, RZ, RZ, R7, P2 ;  /* 0x000000ffff0d7224 */ /* 0x000fe200010e0607 */
[----:B---3--:R-:W-:-:S04]  /*0450*/  UIADD3 UR6, UP0, UPT, UR8, -0x1, URZ ;  /* 0xffffffff08067890 */ /* 0x008fc8000ff1e0ff */
[----:B------:R-:W-:Y:S02]  /*0460*/  UIADD3.X UR7, UPT, UPT, UR9, -0x1, URZ, UP0, !UPT ;  /* 0xffffffff09077890 */ /* 0x000fe400087fe4ff */
[----:B------:R-:W-:-:S04]  /*0470*/  ISETP.NE.U32.AND P0, PT, R2, UR6, PT ;  /* 0x0000000602007c0c */ /* 0x000fc8000bf05070 */
[----:B------:R-:W-:Y:S01]  /*0480*/  ISETP.NE.AND.EX P0, PT, R12, UR7, PT, P0 ;  /* 0x000000070c007c0c */ /* 0x000fe2000bf05300 */
[----:B--2---:R0:W-:-:S12]  /*0490*/  @!P1 STG.E desc[UR4][R8.64+0x4], R11 ;  /* 0x0000040b08009986 */ /* 0x0041d8000c101904 */
[----:B------:R-:W-:Y:S05]  /*04a0*/  @P0 BRA `(.L_x_21) ;  /* 0x0000000000500947 */ /* 0x000fea0003800000 */
[----:B------:R-:W1:Y:S01]  /*04b0*/  LDCU.64 UR6, c[0x0][0x388] ;  /* 0x00007100ff0677ac */ /* 0x000e620008000a00 */
[----:B------:R-:W-:Y:S01]  /*04c0*/  IADD3 R6, P0, PT, R6, 0x2, RZ ;  /* 0x0000000206067810 */ /* 0x000fe20007f1e0ff */
[----:B0-----:R-:W-:Y:S02]  /*04d0*/  HFMA2 R9, -RZ, RZ, 0, 0 ;  /* 0x00000000ff097431 */ /* 0x001fe400000001ff */
[----:B------:R-:W-:Y:S02]  /*04e0*/  IMAD.MOV.U32 R8, RZ, RZ, R4 ;  /* 0x000000ffff087224 */ /* 0x000fe400078e0004 */
[----:B------:R-:W-:-:S04]  /*04f0*/  IMAD.X R7, RZ, RZ, R7, P0 ;  /* 0x000000ffff077224 */ /* 0x000fc800000e0607 */
[----:B------:R-:W-:Y:S02]  /*0500*/  IMAD R3, R7, R2, RZ ;  /* 0x0000000207037224 */ /* 0x000fe400078e02ff */
[----:B------:R-:W-:-:S04]  /*0510*/  IMAD.WIDE.U32 R8, R2, R6, R8 ;  /* 0x0000000602087225 */ /* 0x000fc800078e0008 */
[----:B------:R-:W-:Y:S01]  /*0520*/  IMAD R3, R12, R6, R3 ;  /* 0x000000060c037224 */ /* 0x000fe200078e0203 */
[----:B-1----:R-:W-:-:S03]  /*0530*/  LEA R10, P0, R8, UR6, 0x2 ;  /* 0x00000006080a7c11 */ /* 0x002fc6000f8010ff */
[----:B------:R-:W-:-:S05]  /*0540*/  IMAD.IADD R3, R9, 0x1, R3 ;  /* 0x0000000109037824 */ /* 0x000fca00078e0203 */
[----:B------:R-:W-:-:S06]  /*0550*/  LEA.HI.X R11, R8, UR7, R3, 0x2, P0 ;  /* 0x00000007080b7c11 */ /* 0x000fcc00080f1403 */
[----:B------:R-:W2:Y:S01]  /*0560*/  LDG.E R11, desc[UR4][R10.64+0x4] ;  /* 0x000004040a0b7981 */ /* 0x000ea2000c1e1900 */
[----:B------:R-:W-:Y:S02]  /*0570*/  IMAD R3, R7, UR8, RZ ;  /* 0x0000000807037c24 */ /* 0x000fe4000f8e02ff */
[----:B------:R-:W-:-:S04]  /*0580*/  IMAD.WIDE.U32 R8, R6, UR8, R6 ;  /* 0x0000000806087c25 */ /* 0x000fc8000f8e0006 */
[----:B------:R-:W-:Y:S01]  /*0590*/  IMAD R7, R6, UR9, R3 ;  /* 0x0000000906077c24 */ /* 0x000fe2000f8e0203 */
[----:B------:R-:W-:-:S05]  /*05a0*/  IADD3 R3, P0, PT, R4, R8, RZ ;  /* 0x0000000804037210 */ /* 0x000fca0007f1e0ff */
[----:B------:R-:W-:Y:S01]  /*05b0*/  IMAD.X R8, R9, 0x1, R7, P0 ;  /* 0x0000000109087824 */ /* 0x000fe200000e0607 */
[----:B------:R-:W-:-:S04]  /*05c0*/  LEA R6, P0, R3, UR6, 0x2 ;  /* 0x0000000603067c11 */ /* 0x000fc8000f8010ff */
[----:B------:R-:W-:-:S05]  /*05d0*/  LEA.HI.X R7, R3, UR7, R8, 0x2, P0 ;  /* 0x0000000703077c11 */ /* 0x000fca00080f1408 */
[----:B--2---:R1:W-:Y:S04]  /*05e0*/  STG.E desc[UR4][R6.64+0x4], R11 ;  /* 0x0000040b06007986 */ /* 0x0043e8000c101904 */
.L_x_21:
[----:B------:R-:W-:Y:S05]  /*05f0*/  BSYNC.RECONVERGENT B0 ;  /* 0x0000000000007941 */ /* 0x000fea0003800200 */
.L_x_20:
[----:B------:R-:W2:Y:S01]  /*0600*/  LDCU.128 UR8, c[0x0][0x380] ;  /* 0x00007000ff0877ac */ /* 0x000ea20008000c00 */
[----:B0-----:R-:W-:Y:S01]  /*0610*/  SHF.R.S32.HI R8, RZ, 0x1f, R0 ;  /* 0x0000001fff087819 */ /* 0x001fe20000011400 */
[----:B------:R-:W-:Y:S01]  /*0620*/  IMAD R3, R13, R0, RZ ;  /* 0x000000000d037224 */ /* 0x000fe200078e02ff */
[----:B------:R-:W0:Y:S01]  /*0630*/  LDC.64 R18, c[0x3][0x28] ;  /* 0x00c00a00ff127b82 */ /* 0x000e220000000a00 */
[----:B-1----:R-:W-:Y:S02]  /*0640*/  IMAD.MOV.U32 R6, RZ, RZ, R4 ;  /* 0x000000ffff067224 */ /* 0x002fe400078e0004 */
[----:B------:R-:W-:Y:S02]  /*0650*/  IMAD.MOV.U32 R7, RZ, RZ, RZ ;  /* 0x000000ffff077224 */ /* 0x000fe400078e00ff */
[-C--:B------:R-:W-:Y:S02]  /*0660*/  IMAD R3, R8, R15.reuse, R3 ;  /* 0x0000000f08037224 */ /* 0x080fe400078e0203 */
[----:B------:R-:W-:Y:S01]  /*0670*/  IMAD.WIDE.U32 R6, R0, R15, R6 ;  /* 0x0000000f00067225 */ /* 0x000fe200078e0006 */
[----:B------:R-:W0:Y:S03]  /*0680*/  LDC.64 R10, c[0x3][0x20] ;  /* 0x00c00800ff0a7b82 */ /* 0x000e260000000a00 */
[----:B------:R-:W-:-:S02]  /*0690*/  IMAD.IADD R3, R7, 0x1, R3 ;  /* 0x0000000107037824 */ /* 0x000fc400078e0203 */
[----:B------:R-:W-:-:S03]  /*06a0*/  IMAD.SHL.U32 R16, R6, 0x4, RZ ;  /* 0x0000000406107824 */ /* 0x000fc600078e00ff */
[----:B------:R-:W-:Y:S01]  /*06b0*/  SHF.L.U64.HI R14, R6, 0x2, R3 ;  /* 0x00000002060e7819 */ /* 0x000fe20000010203 */
[----:B------:R-:W-:Y:S01]  /*06c0*/  BAR.SYNC.DEFER_BLOCKING 0x0 ;  /* 0x0000000000007b1d */ /* 0x000fe20000010000 */
[----:B--2---:R-:W-:-:S04]  /*06d0*/  IADD3 R6, P0, PT, R16, UR10, RZ ;  /* 0x0000000a10067c10 */ /* 0x004fc8000ff1e0ff */
[----:B------:R-:W-:Y:S02]  /*06e0*/  IADD3.X R7, PT, PT, R14, UR11, RZ, P0, !PT ;  /* 0x0000000b0e077c10 */ /* 0x000fe400087fe4ff */
[----:B------:R-:W-:-:S03]  /*06f0*/  IADD3 R20, P0, PT, R16, UR8, RZ ;  /* 0x0000000810147c10 */ /* 0x000fc6000ff1e0ff */
[----:B------:R-:W2:Y:S01]  /*0700*/  LDG.E R8, desc[UR4][R6.64+0x4] ;  /* 0x0000040406087981 */ /* 0x000ea2000c1e1900 */
[----:B------:R-:W-:-:S05]  /*0710*/  IADD3.X R21, PT, PT, R14, UR9, RZ, P0, !PT ;  /* 0x000000090e157c10 */ /* 0x000fca00087fe4ff */
[----:B------:R1:W3:Y:S01]  /*0720*/  LDG.E R20, desc[UR4][R20.64+0x4] ;  /* 0x0000040414147981 */ /* 0x0002e2000c1e1900 */
[----:B0-----:R-:W-:Y:S01]  /*0730*/  FMUL R3, R11, R18 ;  /* 0x000000120b037220 */ /* 0x001fe20000400000 */
[----:B------:R-:W-:-:S03]  /*0740*/  FMUL R11, R19, R19 ;  /* 0x00000013130b7220 */ /* 0x000fc60000400000 */
[----:B------:R-:W0:Y:S01]  /*0750*/  MUFU.RCP R22, R3 ;  /* 0x0000000300167308 */ /* 0x000e220000001000 */
[----:B------:R-:W-:-:S04]  /*0760*/  FMUL R11, R11, R10 ;  /* 0x0000000a0b0b7220 */ /* 0x000fc80000400000 */
[----:B------:R-:W-:-:S04]  /*0770*/  FMUL R0, R11, R10 ;  /* 0x0000000a0b007220 */ /* 0x000fc80000400000 */
[----:B------:R-:W4:Y:S01]  /*0780*/  FCHK P0, R0, R3 ;  /* 0x0000000300007302 */ /* 0x000f220000000000 */
[----:B0-----:R-:W-:-:S04]  /*0790*/  FFMA R17, -R3, R22, 1 ;  /* 0x3f80000003117423 */ /* 0x001fc80000000116 */
[----:B------:R-:W-:-:S04]  /*07a0*/  FFMA R17, R22, R17, R22 ;  /* 0x0000001116117223 */ /* 0x000fc80000000016 */
[----:B------:R-:W-:-:S04]  /*07b0*/  FFMA R22, R0, R17, RZ ;  /* 0x0000001100167223 */ /* 0x000fc800000000ff */
[----:B-1----:R-:W-:-:S04]  /*07c0*/  FFMA R21, -R3, R22, R0 ;  /* 0x0000001603157223 */ /* 0x002fc80000000100 */
[----:B------:R-:W-:Y:S01]  /*07d0*/  FFMA R17, R17, R21, R22 ;  /* 0x0000001511117223 */ /* 0x000fe20000000016 */
[----:B--2---:R-:W0:Y:S08]  /*07e0*/  F2F.F64.F32 R8, R8 ;  /* 0x0000000800087310 */ /* 0x004e300000201800 */
[----:B---3--:R-:W1:Y:S01]  /*07f0*/  F2F.F64.F32 R18, R20 ;  /* 0x0000001400127310 */ /* 0x008e620000201800 */
[----:B0-----:R-:W-:-:S08]  /*0800*/  DADD R10, R8, R8 ;  /* 0x00000000080a7229 */ /* 0x001fd00000000008 */
[----:B-1----:R-:W-:Y:S01]  /*0810*/  DADD R10, -R18, R10 ;  /* 0x00000000120a7229 */ /* 0x002fe2000000010a */
[----:B----4-:R-:W-:Y:S10]  /*0820*/  @!P0 BRA `(.L_x_22) ;  /* 0x00000000000c8947 */ /* 0x010ff40003800000 */
[----:B------:R-:W-:-:S07]  /*0830*/  MOV R18, 0x850 ;  /* 0x0000085000127802 */ /* 0x000fce0000000f00 */
[----:B------:R-:W-:Y:S05]  /*0840*/  CALL.REL.NOINC `($__internal_2_$__cuda_sm3x_div_rn_noftz_f32_slowpath) ;  /* 0x00000000008c7944 */ /* 0x000fea0003c00000 */
[----:B------:R-:W-:-:S07]  /*0850*/  IMAD.MOV.U32 R17, RZ, RZ, R0 ;  /* 0x000000ffff117224 */ /* 0x000fce00078e0000 */
.L_x_22:
[----:B------:R-:W0:Y:S01]  /*0860*/  LDCU.64 UR6, c[0x0][0x388] ;  /* 0x00007100ff0677ac */ /* 0x000e220008000a00 */
[C---:B------:R-:W-:Y:S02]  /*0870*/  IMAD R3, R13.reuse, R2, RZ ;  /* 0x000000020d037224 */ /* 0x040fe400078e02ff */
[----:B------:R-:W-:Y:S02]  /*0880*/  VIADD R0, R2, 0x2 ;  /* 0x0000000202007836 */ /* 0x000fe40000000000 */
[-C--:B------:R-:W-:Y:S02]  /*0890*/  IMAD R19, R12, R15.reuse, R3 ;  /* 0x0000000f0c137224 */ /* 0x080fe400078e0203 */
[----:B------:R-:W-:Y:S01]  /*08a0*/  IMAD.MOV.U32 R5, RZ, RZ, RZ ;  /* 0x000000ffff057224 */ /* 0x000fe200078e00ff */
[----:B------:R-:W-:Y:S01]  /*08b0*/  SHF.R.S32.HI R12, RZ, 0x1f, R0 ;  /* 0x0000001fff0c7819 */ /* 0x000fe20000011400 */
[----:B------:R-:W-:Y:S02]  /*08c0*/  IMAD R13, R13, R0, RZ ;  /* 0x000000000d0d7224 */ /* 0x000fe400078e02ff */
[----:B------:R-:W-:-:S04]  /*08d0*/  IMAD.WIDE.U32 R2, R2, R15, R4 ;  /* 0x0000000f02027225 */ /* 0x000fc800078e0004 */
[----:B------:R-:W-:Y:S01]  /*08e0*/  IMAD.WIDE.U32 R4, R0, R15, R4 ;  /* 0x0000000f00047225 */ /* 0x000fe200078e0004 */
[----:B0-----:R-:W-:-:S03]  /*08f0*/  LEA R18, P1, R2, UR6, 0x2 ;  /* 0x0000000602127c11 */ /* 0x001fc6000f8210ff */
[----:B------:R-:W-:Y:S01]  /*0900*/  IMAD R13, R12, R15, R13 ;  /* 0x0000000f0c0d7224 */ /* 0x000fe200078e020d */
[----:B------:R-:W-:Y:S01]  /*0910*/  LEA R12, P0, R4, UR6, 0x2 ;  /* 0x00000006040c7c11 */ /* 0x000fe2000f8010ff */
[----:B------:R-:W-:-:S03]  /*0920*/  IMAD.IADD R19, R3, 0x1, R19 ;  /* 0x0000000103137824 */ /* 0x000fc600078e0213 */
[----:B------:R-:W-:Y:S02]  /*0930*/  IADD3 R3, PT, PT, R5, R13, RZ ;  /* 0x0000000d05037210 */ /* 0x000fe40007ffe0ff */
[----:B------:R-:W-:Y:S01]  /*0940*/  LEA.HI.X R19, R2, UR7, R19, 0x2, P1 ;  /* 0x0000000702137c11 */ /* 0x000fe200088f1413 */
[----:B------:R-:W2:Y:S01]  /*0950*/  LDG.E R5, desc[UR4][R6.64+0x8] ;  /* 0x0000080406057981 */ /* 0x000ea2000c1e1900 */
[----:B------:R-:W-:Y:S01]  /*0960*/  LEA.HI.X R13, R4, UR7, R3, 0x2, P0 ;  /* 0x00000007040d7c11 */ /* 0x000fe200080f1403 */
[----:B------:R-:W0:Y:S02]  /*0970*/  LDCU.64 UR6, c[0x0][0x390] ;  /* 0x00007200ff0677ac */ /* 0x000e240008000a00 */
[----:B------:R-:W3:Y:S04]  /*0980*/  LDG.E R18, desc[UR4][R18.64+0x4] ;  /* 0x0000040412127981 */ /* 0x000ee8000c1e1900 */
[----:B------:R-:W3:Y:S04]  /*0990*/  LDG.E R13, desc[UR4][R12.64+0x4] ;  /* 0x000004040c0d7981 */ /* 0x000ee8000c1e1900 */
[----:B------:R-:W4:Y:S01]  /*09a0*/  LDG.E R3, desc[UR4][R6.64] ;  /* 0x0000000406037981 */ /* 0x000f22000c1e1900 */
[----:B---3--:R-:W-:-:S04]  /*09b0*/  FADD R0, R18, R13 ;  /* 0x0000000d12007221 */ /* 0x008fc80000000000 */
[----:B----4-:R-:W-:-:S04]  /*09c0*/  FADD R0, R0, R3 ;  /* 0x0000000300007221 */ /* 0x010fc80000000000 */
[----:B--2---:R-:W-:-:S04]  /*09d0*/  FADD R0, R0, R5 ;  /* 0x0000000500007221 */ /* 0x004fc80000000000 */
[----:B------:R-:W1:Y:S08]  /*09e0*/  F2F.F64.F32 R4, R0 ;  /* 0x0000000000047310 */ /* 0x000e700000201800 */
[----:B------:R-:W2:Y:S01]  /*09f0*/  F2F.F64.F32 R2, R17 ;  /* 0x0000001100027310 */ /* 0x000ea20000201800 */
[----:B-1----:R-:W-:-:S08]  /*0a00*/  DFMA R4, R8, -4, R4 ;  /* 0xc01000000804782b */ /* 0x002fd00000000004 */
[----:B--2---:R-:W-:Y:S01]  /*0a10*/  DFMA R2, R2, R4, R10 ;  /* 0x000000040202722b */ /* 0x004fe2000000000a */
[----:B0-----:R-:W-:-:S09]  /*0a20*/  IADD3 R4, P0, PT, R16, UR6, RZ ;  /* 0x0000000610047c10 */ /* 0x001fd2000ff1e0ff */
[----:B------:R-:W0:Y:S01]  /*0a30*/  F2F.F32.F64 R3, R2 ;  /* 0x0000000200037310 */ /* 0x000e220000301000 */
[----:B------:R-:W-:-:S05]  /*0a40*/  IADD3.X R5, PT, PT, R14, UR7, RZ, P0, !PT ;  /* 0x000000070e057c10 */ /* 0x000fca00087fe4ff */
[----:B0-----:R-:W-:Y:S01]  /*0a50*/  STG.E desc[UR4][R4.64+0x4], R3 ;  /* 0x0000040304007986 */ /* 0x001fe2000c101904 */
[----:B------:R-:W-:Y:S06]  /*0a60*/  BAR.SYNC.DEFER_BLOCKING 0x0 ;  /* 0x0000000000007b1d */ /* 0x000fec0000010000 */
[----:B------:R-:W-:Y:S05]  /*0a70*/  EXIT ;  /* 0x000000000000794d */ /* 0x000fea0003800000 */
        .weak           $__internal_2_$__cuda_sm3x_div_rn_noftz_f32_slowpath
        .type           $__internal_2_$__cuda_sm3x_div_rn_noftz_f32_slowpath,@function
        .size           $__internal_2_$__cuda_sm3x_div_rn_noftz_f32_slowpath,(.L_x_34 - $__internal_2_$__cuda_sm3x_div_rn_noftz_f32_slowpath)
$__internal_2_$__cuda_sm3x_div_rn_noftz_f32_slowpath:
[--C-:B------:R-:W-:Y:S01]  /*0a80*/  SHF.R.U32.HI R17, RZ, 0x17, R3.reuse ;  /* 0x00000017ff117819 */ /* 0x100fe20000011603 */
[--C-:B------:R-:W-:Y:S01]  /*0a90*/  IMAD.MOV.U32 R20, RZ, RZ, R0.reuse ;  /* 0x000000ffff147224 */ /* 0x100fe200078e0000 */
[----:B------:R-:W-:Y:S01]  /*0aa0*/  SHF.R.U32.HI R21, RZ, 0x17, R0 ;  /* 0x00000017ff157819 */ /* 0x000fe20000011600 */
[----:B------:R-:W-:Y:S01]  /*0ab0*/  IMAD.MOV.U32 R23, RZ, RZ, R3 ;  /* 0x000000ffff177224 */ /* 0x000fe200078e0003 */
[----:B------:R-:W-:Y:S02]  /*0ac0*/  LOP3.LUT R17, R17, 0xff, RZ, 0xc0, !PT ;  /* 0x000000ff11117812 */ /* 0x000fe400078ec0ff */
[----:B------:R-:W-:-:S03]  /*0ad0*/  LOP3.LUT R21, R21, 0xff, RZ, 0xc0, !PT ;  /* 0x000000ff15157812 */ /* 0x000fc600078ec0ff */
[----:B------:R-:W-:Y:S02]  /*0ae0*/  VIADD R24, R17, 0xffffffff ;  /* 0xffffffff11187836 */ /* 0x000fe40000000000 */
[----:B------:R-:W-:-:S03]  /*0af0*/  VIADD R22, R21, 0xffffffff ;  /* 0xffffffff15167836 */ /* 0x000fc60000000000 */
[----:B------:R-:W-:-:S04]  /*0b00*/  ISETP.GT.U32.AND P0, PT, R24, 0xfd, PT ;  /* 0x000000fd1800780c */ /* 0x000fc80003f04070 */
[----:B------:R-:W-:-:S13]  /*0b10*/  ISETP.GT.U32.OR P0, PT, R22, 0xfd, P0 ;  /* 0x000000fd1600780c */ /* 0x000fda0000704470 */
[----:B------:R-:W-:Y:S01]  /*0b20*/  @!P0 IMAD.MOV.U32 R19, RZ, RZ, RZ ;  /* 0x000000ffff138224 */ /* 0x000fe200078e00ff */
[----:B------:R-:W-:Y:S06]  /*0b30*/  @!P0 BRA `(.L_x_23) ;  /* 0x00000000005c8947 */ /* 0x000fec0003800000 */
[----:B------:R-:W-:Y:S02]  /*0b40*/  FSETP.GTU.FTZ.AND P0, PT, |R0|, +INF , PT ;  /* 0x7f8000000000780b */ /* 0x000fe40003f1c200 */
[----:B------:R-:W-:-:S04]  /*0b50*/  FSETP.GTU.FTZ.AND P1, PT, |R3|, +INF , PT ;  /* 0x7f8000000300780b */ /* 0x000fc80003f3c200 */
[----:B------:R-:W-:-:S13]  /*0b60*/  PLOP3.LUT P0, PT, P0, P1, PT, 0xf8, 0x8f ;  /* 0x00000000008f781c */ /* 0x000fda0000703f70 */
[----:B------:R-:W-:Y:S05]  /*0b70*/  @P0 BRA `(.L_x_24) ;  /* 0x0000000400440947 */ /* 0x000fea0003800000 */
[----:B------:R-:W-:-:S13]  /*0b80*/  LOP3.LUT P0, RZ, R23, 0x7fffffff, R20, 0xc8, !PT ;  /* 0x7fffffff17ff7812 */ /* 0x000fda000780c814 */
[----:B------:R-:W-:Y:S05]  /*0b90*/  @!P0 BRA `(.L_x_25) ;  /* 0x0000000400348947 */ /* 0x000fea0003800000 */
[C---:B------:R-:W-:Y:S02]  /*0ba0*/  FSETP.NEU.FTZ.AND P2, PT, |R0|.reuse, +INF , PT ;  /* 0x7f8000000000780b */ /* 0x040fe40003f5d200 */
[----:B------:R-:W-:Y:S02]  /*0bb0*/  FSETP.NEU.FTZ.AND P1, PT, |R3|, +INF , PT ;  /* 0x7f8000000300780b */ /* 0x000fe40003f3d200 */
[----:B------:R-:W-:-:S11]  /*0bc0*/  FSETP.NEU.FTZ.AND P0, PT, |R0|, +INF , PT ;  /* 0x7f8000000000780b */ /* 0x000fd60003f1d200 */
[----:B------:R-:W-:Y:S05]  /*0bd0*/  @!P1 BRA !P2, `(.L_x_25) ;  /* 0x0000000400249947 */ /* 0x000fea0005000000 */
[----:B------:R-:W-:-:S04]  /*0be0*/  LOP3.LUT P2, RZ, R20, 0x7fffffff, RZ, 0xc0, !PT ;  /* 0x7fffffff14ff7812 */ /* 0x000fc8000784c0ff */
[----:B------:R-:W-:-:S13]  /*0bf0*/  PLOP3.LUT P1, PT, P1, P2, PT, 0x2f, 0xf2 ;  /* 0x0000000000f2781c */ /* 0x000fda0000f24577 */
[----:B------:R-:W-:Y:S05]  /*0c00*/  @P1 BRA `(.L_x_26) ;  /* 0x0000000400101947 */ /* 0x000fea0003800000 */
[----:B------:R-:W-:-:S04]  /*0c10*/  LOP3.LUT P1, RZ, R23, 0x7fffffff, RZ, 0xc0, !PT ;  /* 0x7fffffff17ff7812 */ /* 0x000fc8000782c0ff */
[----:B------:R-:W-:-:S13]  /*0c20*/  PLOP3.LUT P0, PT, P0, P1, PT, 0x2f, 0xf2 ;  /* 0x0000000000f2781c */ /* 0x000fda0000702577 */
[----:B------:R-:W-:Y:S05]  /*0c30*/  @P0 BRA `(.L_x_27) ;  /* 0x0000000000f80947 */ /* 0x000fea0003800000 */
[----:B------:R-:W-:Y:S02]  /*0c40*/  ISETP.GE.AND P0, PT, R22, RZ, PT ;  /* 0x000000ff1600720c */ /* 0x000fe40003f06270 */
[----:B------:R-:W-:-:S11]  /*0c50*/  ISETP.GE.AND P1, PT, R24, RZ, PT ;  /* 0x000000ff1800720c */ /* 0x000fd60003f26270 */
[----:B------:R-:W-:Y:S02]  /*0c60*/  @P0 IMAD.MOV.U32 R19, RZ, RZ, RZ ;  /* 0x000000ffff130224 */ /* 0x000fe400078e00ff */
[----:B------:R-:W-:Y:S01]  /*0c70*/  @!P0 FFMA R20, R0, 1.84467440737095516160e+19, RZ ;  /* 0x5f80000000148823 */ /* 0x000fe200000000ff */
[----:B------:R-:W-:Y:S02]  /*0c80*/  @!P0 IMAD.MOV.U32 R19, RZ, RZ, -0x40 ;  /* 0xffffffc0ff138424 */ /* 0x000fe400078e00ff */
[----:B------:R-:W-:Y:S02]  /*0c90*/  @!P1 FFMA R23, R3, 1.84467440737095516160e+19, RZ ;  /* 0x5f80000003179823 */ /* 0x000fe400000000ff */
[----:B------:R-:W-:-:S07]  /*0ca0*/  @!P1 VIADD R19, R19, 0x40 ;  /* 0x0000004013139836 */ /* 0x000fce0000000000 */
.L_x_23:
[----:B------:R-:W-:Y:S02]  /*0cb0*/  LEA R0, R17, 0xc0800000, 0x17 ;  /* 0xc080000011007811 */ /* 0x000fe400078eb8ff */
[----:B------:R-:W-:-:S03]  /*0cc0*/  IADD3 R22, PT, PT, R21, -0x7f, RZ ;  /* 0xffffff8115167810 */ /* 0x000fc60007ffe0ff */
[----:B------:R-:W-:Y:S02]  /*0cd0*/  IMAD.IADD R23, R23, 0x1, -R0 ;  /* 0x0000000117177824 */ /* 0x000fe400078e0a00 */
[C---:B------:R-:W-:Y:S01]  /*0ce0*/  IMAD R0, R22.reuse, -0x800000, R20 ;  /* 0xff80000016007824 */ /* 0x040fe200078e0214 */
[----:B------:R-:W-:Y:S01]  /*0cf0*/  IADD3 R22, PT, PT, R22, 0x7f, -R17 ;  /* 0x0000007f16167810 */ /* 0x000fe20007ffe811 */
[----:B------:R-:W0:Y:S01]  /*0d00*/  MUFU.RCP R3, R23 ;  /* 0x0000001700037308 */ /* 0x000e220000001000 */
[----:B------:R-:W-:-:S03]  /*0d10*/  FADD.FTZ R25, -R23, -RZ ;  /* 0x800000ff17197221 */ /* 0x000fc60000010100 */
[----:B------:R-:W-:Y:S02]  /*0d20*/  IMAD.IADD R22, R22, 0x1, R19 ;  /* 0x0000000116167824 */ /* 0x000fe400078e0213 */
[----:B0-----:R-:W-:-:S04]  /*0d30*/  FFMA R24, R3, R25, 1 ;  /* 0x3f80000003187423 */ /* 0x001fc80000000019 */
[----:B------:R-:W-:-:S04]  /*0d40*/  FFMA R3, R3, R24, R3 ;  /* 0x0000001803037223 */ /* 0x000fc80000000003 */
[----:B------:R-:W-:-:S04]  /*0d50*/  FFMA R20, R0, R3, RZ ;  /* 0x0000000300147223 */ /* 0x000fc800000000ff */
[----:B------:R-:W-:-:S04]  /*0d60*/  FFMA R21, R25, R20, R0 ;  /* 0x0000001419157223 */ /* 0x000fc80000000000 */
[----:B------:R-:W-:-:S04]  /*0d70*/  FFMA R20, R3, R21, R20 ;  /* 0x0000001503147223 */ /* 0x000fc80000000014 */
[----:B------:R-:W-:-:S04]  /*0d80*/  FFMA R21, R25, R20, R0 ;  /* 0x0000001419157223 */ /* 0x000fc80000000000 */
[----:B------:R-:W-:-:S05]  /*0d90*/  FFMA R0, R3, R21, R20 ;  /* 0x0000001503007223 */ /* 0x000fca0000000014 */
[----:B------:R-:W-:-:S04]  /*0da0*/  SHF.R.U32.HI R17, RZ, 0x17, R0 ;  /* 0x00000017ff117819 */ /* 0x000fc80000011600 */
[----:B------:R-:W-:-:S05]  /*0db0*/  LOP3.LUT R17, R17, 0xff, RZ, 0xc0, !PT ;  /* 0x000000ff11117812 */ /* 0x000fca00078ec0ff */
[----:B------:R-:W-:-:S04]  /*0dc0*/  IMAD.IADD R23, R17, 0x1, R22 ;  /* 0x0000000111177824 */ /* 0x000fc800078e0216 */
[----:B------:R-:W-:-:S05]  /*0dd0*/  VIADD R17, R23, 0xffffffff ;  /* 0xffffffff17117836 */ /* 0x000fca0000000000 */
[----:B------:R-:W-:-:S13]  /*0de0*/  ISETP.GE.U32.AND P0, PT, R17, 0xfe, PT ;  /* 0x000000fe1100780c */ /* 0x000fda0003f06070 */
[----:B------:R-:W-:Y:S05]  /*0df0*/  @!P0 BRA `(.L_x_28) ;  /* 0x0000000000808947 */ /* 0x000fea0003800000 */
[----:B------:R-:W-:-:S13]  /*0e00*/  ISETP.GT.AND P0, PT, R23, 0xfe, PT ;  /* 0x000000fe1700780c */ /* 0x000fda0003f04270 */
[----:B------:R-:W-:Y:S05]  /*0e10*/  @P0 BRA `(.L_x_29) ;  /* 0x00000000006c0947 */ /* 0x000fea0003800000 */
[----:B------:R-:W-:-:S13]  /*0e20*/  ISETP.GE.AND P0, PT, R23, 0x1, PT ;  /* 0x000000011700780c */ /* 0x000fda0003f06270 */
[----:B------:R-:W-:Y:S05]  /*0e30*/  @P0 BRA `(.L_x_30) ;  /* 0x0000000000980947 */ /* 0x000fea0003800000 */
[----:B------:R-:W-:Y:S02]  /*0e40*/  ISETP.GE.AND P0, PT, R23, -0x18, PT ;  /* 0xffffffe81700780c */ /* 0x000fe40003f06270 */
[----:B------:R-:W-:-:S11]  /*0e50*/  LOP3.LUT R0, R0, 0x80000000, RZ, 0xc0, !PT ;  /* 0x8000000000007812 */ /* 0x000fd600078ec0ff */
[----:B------:R-:W-:Y:S05]  /*0e60*/  @!P0 BRA `(.L_x_30) ;  /* 0x00000000008c8947 */ /* 0x000fea0003800000 */
[-CC-:B------:R-:W-:Y:S01]  /*0e70*/  FFMA.RZ R17, R3, R21.reuse, R20.reuse ;  /* 0x0000001503117223 */ /* 0x180fe2000000c014 */
[C---:B------:R-:W-:Y:S01]  /*0e80*/  VIADD R22, R23.reuse, 0x20 ;  /* 0x0000002017167836 */ /* 0x040fe20000000000 */
[C---:B------:R-:W-:Y:S02]  /*0e90*/  ISETP.NE.AND P2, PT, R23.reuse, RZ, PT ;  /* 0x000000ff1700720c */ /* 0x040fe40003f45270 */
[----:B------:R-:W-:Y:S02]  /*0ea0*/  ISETP.NE.AND P1, PT, R23, RZ, PT ;  /* 0x000000ff1700720c */ /* 0x000fe40003f25270 */
[----:B------:R-:W-:Y:S01]  /*0eb0*/  LOP3.LUT R19, R17, 0x7fffff, RZ, 0xc0, !PT ;  /* 0x007fffff11137812 */ /* 0x000fe200078ec0ff */
[CCC-:B------:R-:W-:Y:S01]  /*0ec0*/  FFMA.RP R17, R3.reuse, R21.reuse, R20.reuse ;  /* 0x0000001503117223 */ /* 0x1c0fe20000008014 */
[----:B------:R-:W-:Y:S01]  /*0ed0*/  FFMA.RM R20, R3, R21, R20 ;  /* 0x0000001503147223 */ /* 0x000fe20000004014 */
[----:B------:R-:W-:Y:S01]  /*0ee0*/  IMAD.MOV R3, RZ, RZ, -R23 ;  /* 0x000000ffff037224 */ /* 0x000fe200078e0a17 */
[----:B------:R-:W-:-:S03]  /*0ef0*/  LOP3.LUT R19, R19, 0x800000, RZ, 0xfc, !PT ;  /* 0x0080000013137812 */ /* 0x000fc600078efcff */
[----:B------:R-:W-:Y:S02]  /*0f00*/  FSETP.NEU.FTZ.AND P0, PT, R17, R20, PT ;  /* 0x000000141100720b */ /* 0x000fe40003f1d000 */
[----:B------:R-:W-:Y:S02]  /*0f10*/  SHF.L.U32 R22, R19, R22, RZ ;  /* 0x0000001613167219 */ /* 0x000fe400000006ff */
[----:B------:R-:W-:Y:S02]  /*0f20*/  SEL R20, R3, RZ, P2 ;  /* 0x000000ff03147207 */ /* 0x000fe40001000000 */
[----:B------:R-:W-:Y:S02]  /*0f30*/  ISETP.NE.AND P1, PT, R22, RZ, P1 ;  /* 0x000000ff1600720c */ /* 0x000fe40000f25270 */
[----:B------:R-:W-:Y:S02]  /*0f40*/  SHF.R.U32.HI R20, RZ, R20, R19 ;  /* 0x00000014ff147219 */ /* 0x000fe40000011613 */
[----:B------:R-:W-:-:S02]  /*0f50*/  PLOP3.LUT P0, PT, P0, P1, PT, 0xf8, 0x8f ;  /* 0x00000000008f781c */ /* 0x000fc40000703f70 */
[----:B------:R-:W-:Y:S02]  /*0f60*/  SHF.R.U32.HI R22, RZ, 0x1, R20 ;  /* 0x00000001ff167819 */ /* 0x000fe40000011614 */
[----:B------:R-:W-:-:S04]  /*0f70*/  SEL R3, RZ, 0x1, !P0 ;  /* 0x00000001ff037807 */ /* 0x000fc80004000000 */
[----:B------:R-:W-:-:S04]  /*0f80*/  LOP3.LUT R3, R3, 0x1, R22, 0xf8, !PT ;  /* 0x0000000103037812 */ /* 0x000fc800078ef816 */
[----:B------:R-:W-:-:S05]  /*0f90*/  LOP3.LUT R3, R3, R20, RZ, 0xc0, !PT ;  /* 0x0000001403037212 */ /* 0x000fca00078ec0ff */
[----:B------:R-:W-:-:S05]  /*0fa0*/  IMAD.IADD R3, R22, 0x1, R3 ;  /* 0x0000000116037824 */ /* 0x000fca00078e0203 */
[----:B------:R-:W-:Y:S01]  /*0fb0*/  LOP3.LUT R0, R3, R0, RZ, 0xfc, !PT ;  /* 0x0000000003007212 */ /* 0x000fe200078efcff */
[----:B------:R-:W-:Y:S06]  /*0fc0*/  BRA `(.L_x_30) ;  /* 0x0000000000347947 */ /* 0x000fec0003800000 */
.L_x_29:
[----:B------:R-:W-:-:S04]  /*0fd0*/  LOP3.LUT R0, R0, 0x80000000, RZ, 0xc0, !PT ;  /* 0x8000000000007812 */ /* 0x000fc800078ec0ff */
[----:B------:R-:W-:Y:S01]  /*0fe0*/  LOP3.LUT R0, R0, 0x7f800000, RZ, 0xfc, !PT ;  /* 0x7f80000000007812 */ /* 0x000fe200078efcff */
[----:B------:R-:W-:Y:S06]  /*0ff0*/  BRA `(.L_x_30) ;  /* 0x0000000000287947 */ /* 0x000fec0003800000 */
.L_x_28:
[----:B------:R-:W-:Y:S01]  /*1000*/  IMAD R0, R22, 0x800000, R0 ;  /* 0x0080000016007824 */ /* 0x000fe200078e0200 */
[----:B------:R-:W-:Y:S06]  /*1010*/  BRA `(.L_x_30) ;  /* 0x0000000000207947 */ /* 0x000fec0003800000 */
.L_x_27:
[----:B------:R-:W-:-:S04]  /*1020*/  LOP3.LUT R0, R23, 0x80000000, R20, 0x48, !PT ;  /* 0x8000000017007812 */ /* 0x000fc800078e4814 */
[----:B------:R-:W-:Y:S01]  /*1030*/  LOP3.LUT R0, R0, 0x7f800000, RZ, 0xfc, !PT ;  /* 0x7f80000000007812 */ /* 0x000fe200078efcff */
[----:B------:R-:W-:Y:S06]  /*1040*/  BRA `(.L_x_30) ;  /* 0x0000000000147947 */ /* 0x000fec0003800000 */
.L_x_26:
[----:B------:R-:W-:Y:S01]  /*1050*/  LOP3.LUT R0, R23, 0x80000000, R20, 0x48, !PT ;  /* 0x8000000017007812 */ /* 0x000fe200078e4814 */
[----:B------:R-:W-:Y:S06]  /*1060*/  BRA `(.L_x_30) ;  /* 0x00000000000c7947 */ /* 0x000fec0003800000 */
.L_x_25:
[----:B------:R-:W0:Y:S01]  /*1070*/  MUFU.RSQ R0, -QNAN ;  /* 0xffc0000000007908 */ /* 0x000e220000001400 */
[----:B------:R-:W-:Y:S05]  /*1080*/  BRA `(.L_x_30) ;  /* 0x0000000000047947 */ /* 0x000fea0003800000 */
.L_x_24:
[----:B------:R-:W-:-:S07]  /*1090*/  FADD.FTZ R0, R0, R3 ;  /* 0x0000000300007221 */ /* 0x000fce0000010000 */
.L_x_30:
[----:B------:R-:W-:-:S04]  /*10a0*/  IMAD.MOV.U32 R19, RZ, RZ, 0x0 ;  /* 0x00000000ff137424 */ /* 0x000fc800078e00ff */
[----:B0-----:R-:W-:Y:S05]  /*10b0*/  RET.REL.NODEC R18 `(_Z11d_time_stepPfS_S_) ;  /* 0xffffffec12d07950 */ /* 0x001fea0003c3ffff */
.L_x_31:
        /* <DEDUP_REMOVED lines=12> */
.L_x_34:


//--------------------- .nv.shared.reserved.0     --------------------------
	.section	.nv.shared.reserved.0,"aw",@nobits
	.weak		__nv_reservedSMEM_offset_0_alias
	.size		__nv_reservedSMEM_offset_0_alias, 0, 64
	.other		__nv_reservedSMEM_offset_0_alias,@"STO_CUDA_RESERVED_SHARED STV_DEFAULT"
__nv_reservedSMEM_offset_0_alias:
	.zero		0
	.zero		64


//--------------------- .nv.global                --------------------------
	.section	.nv.global,"aw",@nobits
	.align	8
.nv.global:
	.type		d_timesteps,@object
	.size		d_timesteps,(.L_8 - d_timesteps)
d_timesteps:
	.zero		24
.L_8:


//--------------------- .nv.constant0._Z16d_init_timestepsPfS_ --------------------------
	.section	.nv.constant0._Z16d_init_timestepsPfS_,"a",@progbits
	.sectionflags	@""
	.align	4
.nv.constant0._Z16d_init_timestepsPfS_:
	.zero		912


//--------------------- .nv.constant0._Z11d_time_stepPfS_S_ --------------------------
	.section	.nv.constant0._Z11d_time_stepPfS_S_,"a",@progbits
	.sectionflags	@""
	.align	4
.nv.constant0._Z11d_time_stepPfS_S_:
	.zero		920


//--------------------- SYMBOLS --------------------------

	.type		.nv.reservedSmem.offset0,@object
	.size		.nv.reservedSmem.offset0,0x4
